//
// Generated by NVIDIA NVVM Compiler
//
// Compiler Build ID: CL-36424714
// Cuda compilation tools, release 13.0, V13.0.88
// Based on NVVM 20.0.0
//

.version 9.0
.target sm_100
.address_size 64

	// .globl	_ZN2pf7saxpy_KEifPfS0_
.extern .shared .align 16 .b8 _ZN2pf6__smemE[];

.visible .entry _ZN2pf7saxpy_KEifPfS0_(
	.param .u32 _ZN2pf7saxpy_KEifPfS0__param_0,
	.param .f32 _ZN2pf7saxpy_KEifPfS0__param_1,
	.param .u64 .ptr .align 1 _ZN2pf7saxpy_KEifPfS0__param_2,
	.param .u64 .ptr .align 1 _ZN2pf7saxpy_KEifPfS0__param_3
)
{
	.reg .pred 	%p<2>;
	.reg .b32 	%r<6>;
	.reg .b32 	%f<5>;
	.reg .b64 	%rd<8>;

	ld.param.u32 	%r2, [_ZN2pf7saxpy_KEifPfS0__param_0];
	ld.param.f32 	%f1, [_ZN2pf7saxpy_KEifPfS0__param_1];
	ld.param.u64 	%rd1, [_ZN2pf7saxpy_KEifPfS0__param_2];
	ld.param.u64 	%rd2, [_ZN2pf7saxpy_KEifPfS0__param_3];
	mov.u32 	%r3, %ctaid.x;
	mov.u32 	%r4, %ntid.x;
	mov.u32 	%r5, %tid.x;
	mad.lo.s32 	%r1, %r3, %r4, %r5;
	setp.ge.s32 	%p1, %r1, %r2;
	@%p1 bra 	$L__BB0_2;
	cvta.to.global.u64 	%rd3, %rd1;
	cvta.to.global.u64 	%rd4, %rd2;
	mul.wide.s32 	%rd5, %r1, 4;
	add.s64 	%rd6, %rd3, %rd5;
	ld.global.f32 	%f2, [%rd6];
	add.s64 	%rd7, %rd4, %rd5;
	ld.global.f32 	%f3, [%rd7];
	fma.rn.f32 	%f4, %f1, %f2, %f3;
	st.global.f32 	[%rd7], %f4;
$L__BB0_2:
	ret;

}
	// .globl	_ZN2pf7reduce6IfLj512ELb1EEEvPT_S2_j
.visible .entry _ZN2pf7reduce6IfLj512ELb1EEEvPT_S2_j(
	.param .u64 .ptr .align 1 _ZN2pf7reduce6IfLj512ELb1EEEvPT_S2_j_param_0,
	.param .u64 .ptr .align 1 _ZN2pf7reduce6IfLj512ELb1EEEvPT_S2_j_param_1,
	.param .u32 _ZN2pf7reduce6IfLj512ELb1EEEvPT_S2_j_param_2
)
{
	.reg .pred 	%p<8>;
	.reg .b32 	%r<15>;
	.reg .b32 	%f<36>;
	.reg .b64 	%rd<11>;

	ld.param.u64 	%rd2, [_ZN2pf7reduce6IfLj512ELb1EEEvPT_S2_j_param_0];
	ld.param.u64 	%rd3, [_ZN2pf7reduce6IfLj512ELb1EEEvPT_S2_j_param_1];
	ld.param.u32 	%r8, [_ZN2pf7reduce6IfLj512ELb1EEEvPT_S2_j_param_2];
	mov.u32 	%r1, %tid.x;
	mov.u32 	%r2, %ctaid.x;
	shl.b32 	%r9, %r2, 10;
	or.b32  	%r14, %r9, %r1;
	setp.ge.u32 	%p1, %r14, %r8;
	mov.f32 	%f32, 0f00000000;
	@%p1 bra 	$L__BB1_3;
	cvta.to.global.u64 	%rd1, %rd2;
	mov.u32 	%r10, %nctaid.x;
	shl.b32 	%r4, %r10, 10;
	mov.f32 	%f32, 0f00000000;
$L__BB1_2:
	mul.wide.u32 	%rd4, %r14, 4;
	add.s64 	%rd5, %rd1, %rd4;
	ld.global.f32 	%f12, [%rd5];
	add.f32 	%f13, %f32, %f12;
	add.s32 	%r11, %r14, 512;
	mul.wide.u32 	%rd6, %r11, 4;
	add.s64 	%rd7, %rd1, %rd6;
	ld.global.f32 	%f14, [%rd7];
	add.f32 	%f32, %f13, %f14;
	add.s32 	%r14, %r14, %r4;
	setp.lt.u32 	%p2, %r14, %r8;
	@%p2 bra 	$L__BB1_2;
$L__BB1_3:
	shl.b32 	%r12, %r1, 2;
	mov.u32 	%r13, _ZN2pf6__smemE;
	add.s32 	%r7, %r13, %r12;
	st.shared.f32 	[%r7], %f32;
	bar.sync 	0;
	setp.gt.u32 	%p3, %r1, 255;
	@%p3 bra 	$L__BB1_5;
	ld.shared.f32 	%f15, [%r7+1024];
	add.f32 	%f32, %f32, %f15;
	st.shared.f32 	[%r7], %f32;
$L__BB1_5:
	bar.sync 	0;
	setp.gt.u32 	%p4, %r1, 127;
	@%p4 bra 	$L__BB1_7;
	ld.shared.f32 	%f16, [%r7+512];
	add.f32 	%f32, %f32, %f16;
	st.shared.f32 	[%r7], %f32;
$L__BB1_7:
	bar.sync 	0;
	setp.gt.u32 	%p5, %r1, 63;
	@%p5 bra 	$L__BB1_9;
	ld.shared.f32 	%f17, [%r7+256];
	add.f32 	%f32, %f32, %f17;
	st.shared.f32 	[%r7], %f32;
$L__BB1_9:
	bar.sync 	0;
	setp.gt.u32 	%p6, %r1, 31;
	@%p6 bra 	$L__BB1_12;
	ld.volatile.shared.f32 	%f18, [%r7+128];
	add.f32 	%f19, %f32, %f18;
	st.volatile.shared.f32 	[%r7], %f19;
	ld.volatile.shared.f32 	%f20, [%r7+64];
	add.f32 	%f21, %f19, %f20;
	st.volatile.shared.f32 	[%r7], %f21;
	ld.volatile.shared.f32 	%f22, [%r7+32];
	add.f32 	%f23, %f21, %f22;
	st.volatile.shared.f32 	[%r7], %f23;
	ld.volatile.shared.f32 	%f24, [%r7+16];
	add.f32 	%f25, %f23, %f24;
	st.volatile.shared.f32 	[%r7], %f25;
	ld.volatile.shared.f32 	%f26, [%r7+8];
	add.f32 	%f27, %f25, %f26;
	st.volatile.shared.f32 	[%r7], %f27;
	ld.volatile.shared.f32 	%f28, [%r7+4];
	add.f32 	%f29, %f27, %f28;
	st.volatile.shared.f32 	[%r7], %f29;
	setp.ne.s32 	%p7, %r1, 0;
	@%p7 bra 	$L__BB1_12;
	ld.shared.f32 	%f30, [_ZN2pf6__smemE];
	cvta.to.global.u64 	%rd8, %rd3;
	mul.wide.u32 	%rd9, %r2, 4;
	add.s64 	%rd10, %rd8, %rd9;
	st.global.f32 	[%rd10], %f30;
$L__BB1_12:
	ret;

}
	// .globl	_ZN2pf7reduce6IfLj256ELb1EEEvPT_S2_j
.visible .entry _ZN2pf7reduce6IfLj256ELb1EEEvPT_S2_j(
	.param .u64 .ptr .align 1 _ZN2pf7reduce6IfLj256ELb1EEEvPT_S2_j_param_0,
	.param .u64 .ptr .align 1 _ZN2pf7reduce6IfLj256ELb1EEEvPT_S2_j_param_1,
	.param .u32 _ZN2pf7reduce6IfLj256ELb1EEEvPT_S2_j_param_2
)
{
	.reg .pred 	%p<7>;
	.reg .b32 	%r<15>;
	.reg .b32 	%f<32>;
	.reg .b64 	%rd<11>;

	ld.param.u64 	%rd2, [_ZN2pf7reduce6IfLj256ELb1EEEvPT_S2_j_param_0];
	ld.param.u64 	%rd3, [_ZN2pf7reduce6IfLj256ELb1EEEvPT_S2_j_param_1];
	ld.param.u32 	%r8, [_ZN2pf7reduce6IfLj256ELb1EEEvPT_S2_j_param_2];
	mov.u32 	%r1, %tid.x;
	mov.u32 	%r2, %ctaid.x;
	shl.b32 	%r9, %r2, 9;
	add.s32 	%r14, %r9, %r1;
	setp.ge.u32 	%p1, %r14, %r8;
	mov.f32 	%f29, 0f00000000;
	@%p1 bra 	$L__BB2_3;
	cvta.to.global.u64 	%rd1, %rd2;
	mov.u32 	%r10, %nctaid.x;
	shl.b32 	%r4, %r10, 9;
	mov.f32 	%f29, 0f00000000;
$L__BB2_2:
	mul.wide.u32 	%rd4, %r14, 4;
	add.s64 	%rd5, %rd1, %rd4;
	ld.global.f32 	%f10, [%rd5];
	add.f32 	%f11, %f29, %f10;
	add.s32 	%r11, %r14, 256;
	mul.wide.u32 	%rd6, %r11, 4;
	add.s64 	%rd7, %rd1, %rd6;
	ld.global.f32 	%f12, [%rd7];
	add.f32 	%f29, %f11, %f12;
	add.s32 	%r14, %r14, %r4;
	setp.lt.u32 	%p2, %r14, %r8;
	@%p2 bra 	$L__BB2_2;
$L__BB2_3:
	shl.b32 	%r12, %r1, 2;
	mov.u32 	%r13, _ZN2pf6__smemE;
	add.s32 	%r7, %r13, %r12;
	st.shared.f32 	[%r7], %f29;
	bar.sync 	0;
	setp.gt.u32 	%p3, %r1, 127;
	@%p3 bra 	$L__BB2_5;
	ld.shared.f32 	%f13, [%r7+512];
	add.f32 	%f29, %f29, %f13;
	st.shared.f32 	[%r7], %f29;
$L__BB2_5:
	bar.sync 	0;
	setp.gt.u32 	%p4, %r1, 63;
	@%p4 bra 	$L__BB2_7;
	ld.shared.f32 	%f14, [%r7+256];
	add.f32 	%f29, %f29, %f14;
	st.shared.f32 	[%r7], %f29;
$L__BB2_7:
	bar.sync 	0;
	setp.gt.u32 	%p5, %r1, 31;
	@%p5 bra 	$L__BB2_10;
	ld.volatile.shared.f32 	%f15, [%r7+128];
	add.f32 	%f16, %f29, %f15;
	st.volatile.shared.f32 	[%r7], %f16;
	ld.volatile.shared.f32 	%f17, [%r7+64];
	add.f32 	%f18, %f16, %f17;
	st.volatile.shared.f32 	[%r7], %f18;
	ld.volatile.shared.f32 	%f19, [%r7+32];
	add.f32 	%f20, %f18, %f19;
	st.volatile.shared.f32 	[%r7], %f20;
	ld.volatile.shared.f32 	%f21, [%r7+16];
	add.f32 	%f22, %f20, %f21;
	st.volatile.shared.f32 	[%r7], %f22;
	ld.volatile.shared.f32 	%f23, [%r7+8];
	add.f32 	%f24, %f22, %f23;
	st.volatile.shared.f32 	[%r7], %f24;
	ld.volatile.shared.f32 	%f25, [%r7+4];
	add.f32 	%f26, %f24, %f25;
	st.volatile.shared.f32 	[%r7], %f26;
	setp.ne.s32 	%p6, %r1, 0;
	@%p6 bra 	$L__BB2_10;
	ld.shared.f32 	%f27, [_ZN2pf6__smemE];
	cvta.to.global.u64 	%rd8, %rd3;
	mul.wide.u32 	%rd9, %r2, 4;
	add.s64 	%rd10, %rd8, %rd9;
	st.global.f32 	[%rd10], %f27;
$L__BB2_10:
	ret;

}
	// .globl	_ZN2pf7reduce6IfLj128ELb1EEEvPT_S2_j
.visible .entry _ZN2pf7reduce6IfLj128ELb1EEEvPT_S2_j(
	.param .u64 .ptr .align 1 _ZN2pf7reduce6IfLj128ELb1EEEvPT_S2_j_param_0,
	.param .u64 .ptr .align 1 _ZN2pf7reduce6IfLj128ELb1EEEvPT_S2_j_param_1,
	.param .u32 _ZN2pf7reduce6IfLj128ELb1EEEvPT_S2_j_param_2
)
{
	.reg .pred 	%p<6>;
	.reg .b32 	%r<15>;
	.reg .b32 	%f<28>;
	.reg .b64 	%rd<11>;

	ld.param.u64 	%rd2, [_ZN2pf7reduce6IfLj128ELb1EEEvPT_S2_j_param_0];
	ld.param.u64 	%rd3, [_ZN2pf7reduce6IfLj128ELb1EEEvPT_S2_j_param_1];
	ld.param.u32 	%r8, [_ZN2pf7reduce6IfLj128ELb1EEEvPT_S2_j_param_2];
	mov.u32 	%r1, %tid.x;
	mov.u32 	%r2, %ctaid.x;
	shl.b32 	%r9, %r2, 8;
	add.s32 	%r14, %r9, %r1;
	setp.ge.u32 	%p1, %r14, %r8;
	mov.f32 	%f26, 0f00000000;
	@%p1 bra 	$L__BB3_3;
	cvta.to.global.u64 	%rd1, %rd2;
	mov.u32 	%r10, %nctaid.x;
	shl.b32 	%r4, %r10, 8;
	mov.f32 	%f26, 0f00000000;
$L__BB3_2:
	mul.wide.u32 	%rd4, %r14, 4;
	add.s64 	%rd5, %rd1, %rd4;
	ld.global.f32 	%f8, [%rd5];
	add.f32 	%f9, %f26, %f8;
	add.s32 	%r11, %r14, 128;
	mul.wide.u32 	%rd6, %r11, 4;
	add.s64 	%rd7, %rd1, %rd6;
	ld.global.f32 	%f10, [%rd7];
	add.f32 	%f26, %f9, %f10;
	add.s32 	%r14, %r14, %r4;
	setp.lt.u32 	%p2, %r14, %r8;
	@%p2 bra 	$L__BB3_2;
$L__BB3_3:
	shl.b32 	%r12, %r1, 2;
	mov.u32 	%r13, _ZN2pf6__smemE;
	add.s32 	%r7, %r13, %r12;
	st.shared.f32 	[%r7], %f26;
	bar.sync 	0;
	setp.gt.u32 	%p3, %r1, 63;
	@%p3 bra 	$L__BB3_5;
	ld.shared.f32 	%f11, [%r7+256];
	add.f32 	%f26, %f26, %f11;
	st.shared.f32 	[%r7], %f26;
$L__BB3_5:
	bar.sync 	0;
	setp.gt.u32 	%p4, %r1, 31;
	@%p4 bra 	$L__BB3_8;
	ld.volatile.shared.f32 	%f12, [%r7+128];
	add.f32 	%f13, %f26, %f12;
	st.volatile.shared.f32 	[%r7], %f13;
	ld.volatile.shared.f32 	%f14, [%r7+64];
	add.f32 	%f15, %f13, %f14;
	st.volatile.shared.f32 	[%r7], %f15;
	ld.volatile.shared.f32 	%f16, [%r7+32];
	add.f32 	%f17, %f15, %f16;
	st.volatile.shared.f32 	[%r7], %f17;
	ld.volatile.shared.f32 	%f18, [%r7+16];
	add.f32 	%f19, %f17, %f18;
	st.volatile.shared.f32 	[%r7], %f19;
	ld.volatile.shared.f32 	%f20, [%r7+8];
	add.f32 	%f21, %f19, %f20;
	st.volatile.shared.f32 	[%r7], %f21;
	ld.volatile.shared.f32 	%f22, [%r7+4];
	add.f32 	%f23, %f21, %f22;
	st.volatile.shared.f32 	[%r7], %f23;
	setp.ne.s32 	%p5, %r1, 0;
	@%p5 bra 	$L__BB3_8;
	ld.shared.f32 	%f24, [_ZN2pf6__smemE];
	cvta.to.global.u64 	%rd8, %rd3;
	mul.wide.u32 	%rd9, %r2, 4;
	add.s64 	%rd10, %rd8, %rd9;
	st.global.f32 	[%rd10], %f24;
$L__BB3_8:
	ret;

}
	// .globl	_ZN2pf7reduce6IfLj64ELb1EEEvPT_S2_j
.visible .entry _ZN2pf7reduce6IfLj64ELb1EEEvPT_S2_j(
	.param .u64 .ptr .align 1 _ZN2pf7reduce6IfLj64ELb1EEEvPT_S2_j_param_0,
	.param .u64 .ptr .align 1 _ZN2pf7reduce6IfLj64ELb1EEEvPT_S2_j_param_1,
	.param .u32 _ZN2pf7reduce6IfLj64ELb1EEEvPT_S2_j_param_2
)
{
	.reg .pred 	%p<5>;
	.reg .b32 	%r<15>;
	.reg .b32 	%f<24>;
	.reg .b64 	%rd<11>;

	ld.param.u64 	%rd2, [_ZN2pf7reduce6IfLj64ELb1EEEvPT_S2_j_param_0];
	ld.param.u64 	%rd3, [_ZN2pf7reduce6IfLj64ELb1EEEvPT_S2_j_param_1];
	ld.param.u32 	%r8, [_ZN2pf7reduce6IfLj64ELb1EEEvPT_S2_j_param_2];
	mov.u32 	%r1, %tid.x;
	mov.u32 	%r2, %ctaid.x;
	shl.b32 	%r9, %r2, 7;
	add.s32 	%r14, %r9, %r1;
	setp.ge.u32 	%p1, %r14, %r8;
	mov.f32 	%f23, 0f00000000;
	@%p1 bra 	$L__BB4_3;
	cvta.to.global.u64 	%rd1, %rd2;
	mov.u32 	%r10, %nctaid.x;
	shl.b32 	%r4, %r10, 7;
	mov.f32 	%f23, 0f00000000;
$L__BB4_2:
	mul.wide.u32 	%rd4, %r14, 4;
	add.s64 	%rd5, %rd1, %rd4;
	ld.global.f32 	%f6, [%rd5];
	add.f32 	%f7, %f23, %f6;
	add.s32 	%r11, %r14, 64;
	mul.wide.u32 	%rd6, %r11, 4;
	add.s64 	%rd7, %rd1, %rd6;
	ld.global.f32 	%f8, [%rd7];
	add.f32 	%f23, %f7, %f8;
	add.s32 	%r14, %r14, %r4;
	setp.lt.u32 	%p2, %r14, %r8;
	@%p2 bra 	$L__BB4_2;
$L__BB4_3:
	shl.b32 	%r12, %r1, 2;
	mov.u32 	%r13, _ZN2pf6__smemE;
	add.s32 	%r7, %r13, %r12;
	st.shared.f32 	[%r7], %f23;
	bar.sync 	0;
	setp.gt.u32 	%p3, %r1, 31;
	@%p3 bra 	$L__BB4_6;
	ld.volatile.shared.f32 	%f9, [%r7+128];
	add.f32 	%f10, %f23, %f9;
	st.volatile.shared.f32 	[%r7], %f10;
	ld.volatile.shared.f32 	%f11, [%r7+64];
	add.f32 	%f12, %f10, %f11;
	st.volatile.shared.f32 	[%r7], %f12;
	ld.volatile.shared.f32 	%f13, [%r7+32];
	add.f32 	%f14, %f12, %f13;
	st.volatile.shared.f32 	[%r7], %f14;
	ld.volatile.shared.f32 	%f15, [%r7+16];
	add.f32 	%f16, %f14, %f15;
	st.volatile.shared.f32 	[%r7], %f16;
	ld.volatile.shared.f32 	%f17, [%r7+8];
	add.f32 	%f18, %f16, %f17;
	st.volatile.shared.f32 	[%r7], %f18;
	ld.volatile.shared.f32 	%f19, [%r7+4];
	add.f32 	%f20, %f18, %f19;
	st.volatile.shared.f32 	[%r7], %f20;
	setp.ne.s32 	%p4, %r1, 0;
	@%p4 bra 	$L__BB4_6;
	ld.shared.f32 	%f21, [_ZN2pf6__smemE];
	cvta.to.global.u64 	%rd8, %rd3;
	mul.wide.u32 	%rd9, %r2, 4;
	add.s64 	%rd10, %rd8, %rd9;
	st.global.f32 	[%rd10], %f21;
$L__BB4_6:
	ret;

}
	// .globl	_ZN2pf7reduce6IfLj32ELb1EEEvPT_S2_j
.visible .entry _ZN2pf7reduce6IfLj32ELb1EEEvPT_S2_j(
	.param .u64 .ptr .align 1 _ZN2pf7reduce6IfLj32ELb1EEEvPT_S2_j_param_0,
	.param .u64 .ptr .align 1 _ZN2pf7reduce6IfLj32ELb1EEEvPT_S2_j_param_1,
	.param .u32 _ZN2pf7reduce6IfLj32ELb1EEEvPT_S2_j_param_2
)
{
	.reg .pred 	%p<5>;
	.reg .b32 	%r<15>;
	.reg .b32 	%f<22>;
	.reg .b64 	%rd<11>;

	ld.param.u64 	%rd2, [_ZN2pf7reduce6IfLj32ELb1EEEvPT_S2_j_param_0];
	ld.param.u64 	%rd3, [_ZN2pf7reduce6IfLj32ELb1EEEvPT_S2_j_param_1];
	ld.param.u32 	%r8, [_ZN2pf7reduce6IfLj32ELb1EEEvPT_S2_j_param_2];
	mov.u32 	%r1, %tid.x;
	mov.u32 	%r2, %ctaid.x;
	shl.b32 	%r9, %r2, 6;
	add.s32 	%r14, %r9, %r1;
	setp.ge.u32 	%p1, %r14, %r8;
	mov.f32 	%f21, 0f00000000;
	@%p1 bra 	$L__BB5_3;
	cvta.to.global.u64 	%rd1, %rd2;
	mov.u32 	%r10, %nctaid.x;
	shl.b32 	%r4, %r10, 6;
	mov.f32 	%f21, 0f00000000;
$L__BB5_2:
	mul.wide.u32 	%rd4, %r14, 4;
	add.s64 	%rd5, %rd1, %rd4;
	ld.global.f32 	%f6, [%rd5];
	add.f32 	%f7, %f21, %f6;
	add.s32 	%r11, %r14, 32;
	mul.wide.u32 	%rd6, %r11, 4;
	add.s64 	%rd7, %rd1, %rd6;
	ld.global.f32 	%f8, [%rd7];
	add.f32 	%f21, %f7, %f8;
	add.s32 	%r14, %r14, %r4;
	setp.lt.u32 	%p2, %r14, %r8;
	@%p2 bra 	$L__BB5_2;
$L__BB5_3:
	shl.b32 	%r12, %r1, 2;
	mov.u32 	%r13, _ZN2pf6__smemE;
	add.s32 	%r7, %r13, %r12;
	st.shared.f32 	[%r7], %f21;
	bar.sync 	0;
	setp.gt.u32 	%p3, %r1, 31;
	@%p3 bra 	$L__BB5_6;
	ld.volatile.shared.f32 	%f9, [%r7+64];
	add.f32 	%f10, %f21, %f9;
	st.volatile.shared.f32 	[%r7], %f10;
	ld.volatile.shared.f32 	%f11, [%r7+32];
	add.f32 	%f12, %f10, %f11;
	st.volatile.shared.f32 	[%r7], %f12;
	ld.volatile.shared.f32 	%f13, [%r7+16];
	add.f32 	%f14, %f12, %f13;
	st.volatile.shared.f32 	[%r7], %f14;
	ld.volatile.shared.f32 	%f15, [%r7+8];
	add.f32 	%f16, %f14, %f15;
	st.volatile.shared.f32 	[%r7], %f16;
	ld.volatile.shared.f32 	%f17, [%r7+4];
	add.f32 	%f18, %f16, %f17;
	st.volatile.shared.f32 	[%r7], %f18;
	setp.ne.s32 	%p4, %r1, 0;
	@%p4 bra 	$L__BB5_6;
	ld.shared.f32 	%f19, [_ZN2pf6__smemE];
	cvta.to.global.u64 	%rd8, %rd3;
	mul.wide.u32 	%rd9, %r2, 4;
	add.s64 	%rd10, %rd8, %rd9;
	st.global.f32 	[%rd10], %f19;
$L__BB5_6:
	ret;

}
	// .globl	_ZN2pf7reduce6IfLj16ELb1EEEvPT_S2_j
.visible .entry _ZN2pf7reduce6IfLj16ELb1EEEvPT_S2_j(
	.param .u64 .ptr .align 1 _ZN2pf7reduce6IfLj16ELb1EEEvPT_S2_j_param_0,
	.param .u64 .ptr .align 1 _ZN2pf7reduce6IfLj16ELb1EEEvPT_S2_j_param_1,
	.param .u32 _ZN2pf7reduce6IfLj16ELb1EEEvPT_S2_j_param_2
)
{
	.reg .pred 	%p<5>;
	.reg .b32 	%r<15>;
	.reg .b32 	%f<20>;
	.reg .b64 	%rd<11>;

	ld.param.u64 	%rd2, [_ZN2pf7reduce6IfLj16ELb1EEEvPT_S2_j_param_0];
	ld.param.u64 	%rd3, [_ZN2pf7reduce6IfLj16ELb1EEEvPT_S2_j_param_1];
	ld.param.u32 	%r8, [_ZN2pf7reduce6IfLj16ELb1EEEvPT_S2_j_param_2];
	mov.u32 	%r1, %tid.x;
	mov.u32 	%r2, %ctaid.x;
	shl.b32 	%r9, %r2, 5;
	add.s32 	%r14, %r9, %r1;
	setp.ge.u32 	%p1, %r14, %r8;
	mov.f32 	%f19, 0f00000000;
	@%p1 bra 	$L__BB6_3;
	cvta.to.global.u64 	%rd1, %rd2;
	mov.u32 	%r10, %nctaid.x;
	shl.b32 	%r4, %r10, 5;
	mov.f32 	%f19, 0f00000000;
$L__BB6_2:
	mul.wide.u32 	%rd4, %r14, 4;
	add.s64 	%rd5, %rd1, %rd4;
	ld.global.f32 	%f6, [%rd5];
	add.f32 	%f7, %f19, %f6;
	add.s32 	%r11, %r14, 16;
	mul.wide.u32 	%rd6, %r11, 4;
	add.s64 	%rd7, %rd1, %rd6;
	ld.global.f32 	%f8, [%rd7];
	add.f32 	%f19, %f7, %f8;
	add.s32 	%r14, %r14, %r4;
	setp.lt.u32 	%p2, %r14, %r8;
	@%p2 bra 	$L__BB6_2;
$L__BB6_3:
	shl.b32 	%r12, %r1, 2;
	mov.u32 	%r13, _ZN2pf6__smemE;
	add.s32 	%r7, %r13, %r12;
	st.shared.f32 	[%r7], %f19;
	bar.sync 	0;
	setp.gt.u32 	%p3, %r1, 31;
	@%p3 bra 	$L__BB6_6;
	ld.volatile.shared.f32 	%f9, [%r7+32];
	add.f32 	%f10, %f19, %f9;
	st.volatile.shared.f32 	[%r7], %f10;
	ld.volatile.shared.f32 	%f11, [%r7+16];
	add.f32 	%f12, %f10, %f11;
	st.volatile.shared.f32 	[%r7], %f12;
	ld.volatile.shared.f32 	%f13, [%r7+8];
	add.f32 	%f14, %f12, %f13;
	st.volatile.shared.f32 	[%r7], %f14;
	ld.volatile.shared.f32 	%f15, [%r7+4];
	add.f32 	%f16, %f14, %f15;
	st.volatile.shared.f32 	[%r7], %f16;
	setp.ne.s32 	%p4, %r1, 0;
	@%p4 bra 	$L__BB6_6;
	ld.shared.f32 	%f17, [_ZN2pf6__smemE];
	cvta.to.global.u64 	%rd8, %rd3;
	mul.wide.u32 	%rd9, %r2, 4;
	add.s64 	%rd10, %rd8, %rd9;
	st.global.f32 	[%rd10], %f17;
$L__BB6_6:
	ret;

}
	// .globl	_ZN2pf7reduce6IfLj8ELb1EEEvPT_S2_j
.visible .entry _ZN2pf7reduce6IfLj8ELb1EEEvPT_S2_j(
	.param .u64 .ptr .align 1 _ZN2pf7reduce6IfLj8ELb1EEEvPT_S2_j_param_0,
	.param .u64 .ptr .align 1 _ZN2pf7reduce6IfLj8ELb1EEEvPT_S2_j_param_1,
	.param .u32 _ZN2pf7reduce6IfLj8ELb1EEEvPT_S2_j_param_2
)
{
	.reg .pred 	%p<5>;
	.reg .b32 	%r<15>;
	.reg .b32 	%f<18>;
	.reg .b64 	%rd<11>;

	ld.param.u64 	%rd2, [_ZN2pf7reduce6IfLj8ELb1EEEvPT_S2_j_param_0];
	ld.param.u64 	%rd3, [_ZN2pf7reduce6IfLj8ELb1EEEvPT_S2_j_param_1];
	ld.param.u32 	%r8, [_ZN2pf7reduce6IfLj8ELb1EEEvPT_S2_j_param_2];
	mov.u32 	%r1, %tid.x;
	mov.u32 	%r2, %ctaid.x;
	shl.b32 	%r9, %r2, 4;
	add.s32 	%r14, %r9, %r1;
	setp.ge.u32 	%p1, %r14, %r8;
	mov.f32 	%f17, 0f00000000;
	@%p1 bra 	$L__BB7_3;
	cvta.to.global.u64 	%rd1, %rd2;
	mov.u32 	%r10, %nctaid.x;
	shl.b32 	%r4, %r10, 4;
	mov.f32 	%f17, 0f00000000;
$L__BB7_2:
	mul.wide.u32 	%rd4, %r14, 4;
	add.s64 	%rd5, %rd1, %rd4;
	ld.global.f32 	%f6, [%rd5];
	add.f32 	%f7, %f17, %f6;
	add.s32 	%r11, %r14, 8;
	mul.wide.u32 	%rd6, %r11, 4;
	add.s64 	%rd7, %rd1, %rd6;
	ld.global.f32 	%f8, [%rd7];
	add.f32 	%f17, %f7, %f8;
	add.s32 	%r14, %r14, %r4;
	setp.lt.u32 	%p2, %r14, %r8;
	@%p2 bra 	$L__BB7_2;
$L__BB7_3:
	shl.b32 	%r12, %r1, 2;
	mov.u32 	%r13, _ZN2pf6__smemE;
	add.s32 	%r7, %r13, %r12;
	st.shared.f32 	[%r7], %f17;
	bar.sync 	0;
	setp.gt.u32 	%p3, %r1, 31;
	@%p3 bra 	$L__BB7_6;
	ld.volatile.shared.f32 	%f9, [%r7+16];
	add.f32 	%f10, %f17, %f9;
	st.volatile.shared.f32 	[%r7], %f10;
	ld.volatile.shared.f32 	%f11, [%r7+8];
	add.f32 	%f12, %f10, %f11;
	st.volatile.shared.f32 	[%r7], %f12;
	ld.volatile.shared.f32 	%f13, [%r7+4];
	add.f32 	%f14, %f12, %f13;
	st.volatile.shared.f32 	[%r7], %f14;
	setp.ne.s32 	%p4, %r1, 0;
	@%p4 bra 	$L__BB7_6;
	ld.shared.f32 	%f15, [_ZN2pf6__smemE];
	cvta.to.global.u64 	%rd8, %rd3;
	mul.wide.u32 	%rd9, %r2, 4;
	add.s64 	%rd10, %rd8, %rd9;
	st.global.f32 	[%rd10], %f15;
$L__BB7_6:
	ret;

}
	// .globl	_ZN2pf7reduce6IfLj4ELb1EEEvPT_S2_j
.visible .entry _ZN2pf7reduce6IfLj4ELb1EEEvPT_S2_j(
	.param .u64 .ptr .align 1 _ZN2pf7reduce6IfLj4ELb1EEEvPT_S2_j_param_0,
	.param .u64 .ptr .align 1 _ZN2pf7reduce6IfLj4ELb1EEEvPT_S2_j_param_1,
	.param .u32 _ZN2pf7reduce6IfLj4ELb1EEEvPT_S2_j_param_2
)
{
	.reg .pred 	%p<5>;
	.reg .b32 	%r<15>;
	.reg .b32 	%f<16>;
	.reg .b64 	%rd<11>;

	ld.param.u64 	%rd2, [_ZN2pf7reduce6IfLj4ELb1EEEvPT_S2_j_param_0];
	ld.param.u64 	%rd3, [_ZN2pf7reduce6IfLj4ELb1EEEvPT_S2_j_param_1];
	ld.param.u32 	%r8, [_ZN2pf7reduce6IfLj4ELb1EEEvPT_S2_j_param_2];
	mov.u32 	%r1, %tid.x;
	mov.u32 	%r2, %ctaid.x;
	shl.b32 	%r9, %r2, 3;
	add.s32 	%r14, %r9, %r1;
	setp.ge.u32 	%p1, %r14, %r8;
	mov.f32 	%f15, 0f00000000;
	@%p1 bra 	$L__BB8_3;
	cvta.to.global.u64 	%rd1, %rd2;
	mov.u32 	%r10, %nctaid.x;
	shl.b32 	%r4, %r10, 3;
	mov.f32 	%f15, 0f00000000;
$L__BB8_2:
	mul.wide.u32 	%rd4, %r14, 4;
	add.s64 	%rd5, %rd1, %rd4;
	ld.global.f32 	%f6, [%rd5];
	add.f32 	%f7, %f15, %f6;
	add.s32 	%r11, %r14, 4;
	mul.wide.u32 	%rd6, %r11, 4;
	add.s64 	%rd7, %rd1, %rd6;
	ld.global.f32 	%f8, [%rd7];
	add.f32 	%f15, %f7, %f8;
	add.s32 	%r14, %r14, %r4;
	setp.lt.u32 	%p2, %r14, %r8;
	@%p2 bra 	$L__BB8_2;
$L__BB8_3:
	shl.b32 	%r12, %r1, 2;
	mov.u32 	%r13, _ZN2pf6__smemE;
	add.s32 	%r7, %r13, %r12;
	st.shared.f32 	[%r7], %f15;
	bar.sync 	0;
	setp.gt.u32 	%p3, %r1, 31;
	@%p3 bra 	$L__BB8_6;
	ld.volatile.shared.f32 	%f9, [%r7+8];
	add.f32 	%f10, %f15, %f9;
	st.volatile.shared.f32 	[%r7], %f10;
	ld.volatile.shared.f32 	%f11, [%r7+4];
	add.f32 	%f12, %f10, %f11;
	st.volatile.shared.f32 	[%r7], %f12;
	setp.ne.s32 	%p4, %r1, 0;
	@%p4 bra 	$L__BB8_6;
	ld.shared.f32 	%f13, [_ZN2pf6__smemE];
	cvta.to.global.u64 	%rd8, %rd3;
	mul.wide.u32 	%rd9, %r2, 4;
	add.s64 	%rd10, %rd8, %rd9;
	st.global.f32 	[%rd10], %f13;
$L__BB8_6:
	ret;

}
	// .globl	_ZN2pf7reduce6IfLj2ELb1EEEvPT_S2_j
.visible .entry _ZN2pf7reduce6IfLj2ELb1EEEvPT_S2_j(
	.param .u64 .ptr .align 1 _ZN2pf7reduce6IfLj2ELb1EEEvPT_S2_j_param_0,
	.param .u64 .ptr .align 1 _ZN2pf7reduce6IfLj2ELb1EEEvPT_S2_j_param_1,
	.param .u32 _ZN2pf7reduce6IfLj2ELb1EEEvPT_S2_j_param_2
)
{
	.reg .pred 	%p<5>;
	.reg .b32 	%r<15>;
	.reg .b32 	%f<14>;
	.reg .b64 	%rd<11>;

	ld.param.u64 	%rd2, [_ZN2pf7reduce6IfLj2ELb1EEEvPT_S2_j_param_0];
	ld.param.u64 	%rd3, [_ZN2pf7reduce6IfLj2ELb1EEEvPT_S2_j_param_1];
	ld.param.u32 	%r8, [_ZN2pf7reduce6IfLj2ELb1EEEvPT_S2_j_param_2];
	mov.u32 	%r1, %tid.x;
	mov.u32 	%r2, %ctaid.x;
	shl.b32 	%r9, %r2, 2;
	add.s32 	%r14, %r9, %r1;
	setp.ge.u32 	%p1, %r14, %r8;
	mov.f32 	%f13, 0f00000000;
	@%p1 bra 	$L__BB9_3;
	cvta.to.global.u64 	%rd1, %rd2;
	mov.u32 	%r10, %nctaid.x;
	shl.b32 	%r4, %r10, 2;
	mov.f32 	%f13, 0f00000000;
$L__BB9_2:
	mul.wide.u32 	%rd4, %r14, 4;
	add.s64 	%rd5, %rd1, %rd4;
	ld.global.f32 	%f6, [%rd5];
	add.f32 	%f7, %f13, %f6;
	add.s32 	%r11, %r14, 2;
	mul.wide.u32 	%rd6, %r11, 4;
	add.s64 	%rd7, %rd1, %rd6;
	ld.global.f32 	%f8, [%rd7];
	add.f32 	%f13, %f7, %f8;
	add.s32 	%r14, %r14, %r4;
	setp.lt.u32 	%p2, %r14, %r8;
	@%p2 bra 	$L__BB9_2;
$L__BB9_3:
	shl.b32 	%r12, %r1, 2;
	mov.u32 	%r13, _ZN2pf6__smemE;
	add.s32 	%r7, %r13, %r12;
	st.shared.f32 	[%r7], %f13;
	bar.sync 	0;
	setp.gt.u32 	%p3, %r1, 31;
	@%p3 bra 	$L__BB9_6;
	ld.volatile.shared.f32 	%f9, [%r7+4];
	add.f32 	%f10, %f13, %f9;
	st.volatile.shared.f32 	[%r7], %f10;
	setp.ne.s32 	%p4, %r1, 0;
	@%p4 bra 	$L__BB9_6;
	ld.shared.f32 	%f11, [_ZN2pf6__smemE];
	cvta.to.global.u64 	%rd8, %rd3;
	mul.wide.u32 	%rd9, %r2, 4;
	add.s64 	%rd10, %rd8, %rd9;
	st.global.f32 	[%rd10], %f11;
$L__BB9_6:
	ret;

}
	// .globl	_ZN2pf7reduce6IfLj1ELb1EEEvPT_S2_j
.visible .entry _ZN2pf7reduce6IfLj1ELb1EEEvPT_S2_j(
	.param .u64 .ptr .align 1 _ZN2pf7reduce6IfLj1ELb1EEEvPT_S2_j_param_0,
	.param .u64 .ptr .align 1 _ZN2pf7reduce6IfLj1ELb1EEEvPT_S2_j_param_1,
	.param .u32 _ZN2pf7reduce6IfLj1ELb1EEEvPT_S2_j_param_2
)
{
	.reg .pred 	%p<4>;
	.reg .b32 	%r<14>;
	.reg .b32 	%f<12>;
	.reg .b64 	%rd<9>;

	ld.param.u64 	%rd2, [_ZN2pf7reduce6IfLj1ELb1EEEvPT_S2_j_param_0];
	ld.param.u64 	%rd3, [_ZN2pf7reduce6IfLj1ELb1EEEvPT_S2_j_param_1];
	ld.param.u32 	%r7, [_ZN2pf7reduce6IfLj1ELb1EEEvPT_S2_j_param_2];
	mov.u32 	%r1, %tid.x;
	mov.u32 	%r2, %ctaid.x;
	shl.b32 	%r8, %r2, 1;
	add.s32 	%r13, %r8, %r1;
	setp.ge.u32 	%p1, %r13, %r7;
	mov.f32 	%f11, 0f00000000;
	@%p1 bra 	$L__BB10_3;
	mov.u32 	%r9, %nctaid.x;
	shl.b32 	%r4, %r9, 1;
	cvta.to.global.u64 	%rd1, %rd2;
	mov.f32 	%f11, 0f00000000;
$L__BB10_2:
	mul.wide.u32 	%rd4, %r13, 4;
	add.s64 	%rd5, %rd1, %rd4;
	ld.global.f32 	%f6, [%rd5];
	add.f32 	%f7, %f11, %f6;
	ld.global.f32 	%f8, [%rd5+4];
	add.f32 	%f11, %f7, %f8;
	add.s32 	%r13, %r13, %r4;
	setp.lt.u32 	%p2, %r13, %r7;
	@%p2 bra 	$L__BB10_2;
$L__BB10_3:
	shl.b32 	%r10, %r1, 2;
	mov.u32 	%r11, _ZN2pf6__smemE;
	add.s32 	%r12, %r11, %r10;
	st.shared.f32 	[%r12], %f11;
	bar.sync 	0;
	setp.ne.s32 	%p3, %r1, 0;
	@%p3 bra 	$L__BB10_5;
	ld.shared.f32 	%f9, [_ZN2pf6__smemE];
	cvta.to.global.u64 	%rd6, %rd3;
	mul.wide.u32 	%rd7, %r2, 4;
	add.s64 	%rd8, %rd6, %rd7;
	st.global.f32 	[%rd8], %f9;
$L__BB10_5:
	ret;

}
	// .globl	_ZN2pf7reduce6IfLj512ELb0EEEvPT_S2_j
.visible .entry _ZN2pf7reduce6IfLj512ELb0EEEvPT_S2_j(
	.param .u64 .ptr .align 1 _ZN2pf7reduce6IfLj512ELb0EEEvPT_S2_j_param_0,
	.param .u64 .ptr .align 1 _ZN2pf7reduce6IfLj512ELb0EEEvPT_S2_j_param_1,
	.param .u32 _ZN2pf7reduce6IfLj512ELb0EEEvPT_S2_j_param_2
)
{
	.reg .pred 	%p<9>;
	.reg .b32 	%r<15>;
	.reg .b32 	%f<38>;
	.reg .b64 	%rd<11>;

	ld.param.u64 	%rd3, [_ZN2pf7reduce6IfLj512ELb0EEEvPT_S2_j_param_0];
	ld.param.u64 	%rd2, [_ZN2pf7reduce6IfLj512ELb0EEEvPT_S2_j_param_1];
	ld.param.u32 	%r9, [_ZN2pf7reduce6IfLj512ELb0EEEvPT_S2_j_param_2];
	cvta.to.global.u64 	%rd1, %rd3;
	mov.u32 	%r1, %tid.x;
	mov.u32 	%r2, %ctaid.x;
	shl.b32 	%r10, %r2, 10;
	or.b32  	%r14, %r10, %r1;
	setp.ge.u32 	%p1, %r14, %r9;
	mov.f32 	%f32, 0f00000000;
	@%p1 bra 	$L__BB11_5;
	mov.u32 	%r11, %nctaid.x;
	shl.b32 	%r4, %r11, 10;
	mov.f32 	%f32, 0f00000000;
$L__BB11_2:
	mul.wide.u32 	%rd4, %r14, 4;
	add.s64 	%rd5, %rd1, %rd4;
	ld.global.f32 	%f14, [%rd5];
	add.f32 	%f32, %f32, %f14;
	add.s32 	%r6, %r14, 512;
	setp.ge.u32 	%p2, %r6, %r9;
	@%p2 bra 	$L__BB11_4;
	mul.wide.u32 	%rd6, %r6, 4;
	add.s64 	%rd7, %rd1, %rd6;
	ld.global.f32 	%f15, [%rd7];
	add.f32 	%f32, %f32, %f15;
$L__BB11_4:
	add.s32 	%r14, %r14, %r4;
	setp.lt.u32 	%p3, %r14, %r9;
	@%p3 bra 	$L__BB11_2;
$L__BB11_5:
	shl.b32 	%r12, %r1, 2;
	mov.u32 	%r13, _ZN2pf6__smemE;
	add.s32 	%r8, %r13, %r12;
	st.shared.f32 	[%r8], %f32;
	bar.sync 	0;
	setp.gt.u32 	%p4, %r1, 255;
	@%p4 bra 	$L__BB11_7;
	ld.shared.f32 	%f16, [%r8+1024];
	add.f32 	%f32, %f32, %f16;
	st.shared.f32 	[%r8], %f32;
$L__BB11_7:
	bar.sync 	0;
	setp.gt.u32 	%p5, %r1, 127;
	@%p5 bra 	$L__BB11_9;
	ld.shared.f32 	%f17, [%r8+512];
	add.f32 	%f32, %f32, %f17;
	st.shared.f32 	[%r8], %f32;
$L__BB11_9:
	bar.sync 	0;
	setp.gt.u32 	%p6, %r1, 63;
	@%p6 bra 	$L__BB11_11;
	ld.shared.f32 	%f18, [%r8+256];
	add.f32 	%f32, %f32, %f18;
	st.shared.f32 	[%r8], %f32;
$L__BB11_11:
	bar.sync 	0;
	setp.gt.u32 	%p7, %r1, 31;
	@%p7 bra 	$L__BB11_14;
	ld.volatile.shared.f32 	%f19, [%r8+128];
	add.f32 	%f20, %f32, %f19;
	st.volatile.shared.f32 	[%r8], %f20;
	ld.volatile.shared.f32 	%f21, [%r8+64];
	add.f32 	%f22, %f20, %f21;
	st.volatile.shared.f32 	[%r8], %f22;
	ld.volatile.shared.f32 	%f23, [%r8+32];
	add.f32 	%f24, %f22, %f23;
	st.volatile.shared.f32 	[%r8], %f24;
	ld.volatile.shared.f32 	%f25, [%r8+16];
	add.f32 	%f26, %f24, %f25;
	st.volatile.shared.f32 	[%r8], %f26;
	ld.volatile.shared.f32 	%f27, [%r8+8];
	add.f32 	%f28, %f26, %f27;
	st.volatile.shared.f32 	[%r8], %f28;
	ld.volatile.shared.f32 	%f29, [%r8+4];
	add.f32 	%f30, %f28, %f29;
	st.volatile.shared.f32 	[%r8], %f30;
	setp.ne.s32 	%p8, %r1, 0;
	@%p8 bra 	$L__BB11_14;
	ld.shared.f32 	%f31, [_ZN2pf6__smemE];
	cvta.to.global.u64 	%rd8, %rd2;
	mul.wide.u32 	%rd9, %r2, 4;
	add.s64 	%rd10, %rd8, %rd9;
	st.global.f32 	[%rd10], %f31;
$L__BB11_14:
	ret;

}
	// .globl	_ZN2pf7reduce6IfLj256ELb0EEEvPT_S2_j
.visible .entry _ZN2pf7reduce6IfLj256ELb0EEEvPT_S2_j(
	.param .u64 .ptr .align 1 _ZN2pf7reduce6IfLj256ELb0EEEvPT_S2_j_param_0,
	.param .u64 .ptr .align 1 _ZN2pf7reduce6IfLj256ELb0EEEvPT_S2_j_param_1,
	.param .u32 _ZN2pf7reduce6IfLj256ELb0EEEvPT_S2_j_param_2
)
{
	.reg .pred 	%p<8>;
	.reg .b32 	%r<15>;
	.reg .b32 	%f<34>;
	.reg .b64 	%rd<11>;

	ld.param.u64 	%rd3, [_ZN2pf7reduce6IfLj256ELb0EEEvPT_S2_j_param_0];
	ld.param.u64 	%rd2, [_ZN2pf7reduce6IfLj256ELb0EEEvPT_S2_j_param_1];
	ld.param.u32 	%r9, [_ZN2pf7reduce6IfLj256ELb0EEEvPT_S2_j_param_2];
	cvta.to.global.u64 	%rd1, %rd3;
	mov.u32 	%r1, %tid.x;
	mov.u32 	%r2, %ctaid.x;
	shl.b32 	%r10, %r2, 9;
	add.s32 	%r14, %r10, %r1;
	setp.ge.u32 	%p1, %r14, %r9;
	mov.f32 	%f29, 0f00000000;
	@%p1 bra 	$L__BB12_5;
	mov.u32 	%r11, %nctaid.x;
	shl.b32 	%r4, %r11, 9;
	mov.f32 	%f29, 0f00000000;
$L__BB12_2:
	mul.wide.u32 	%rd4, %r14, 4;
	add.s64 	%rd5, %rd1, %rd4;
	ld.global.f32 	%f12, [%rd5];
	add.f32 	%f29, %f29, %f12;
	add.s32 	%r6, %r14, 256;
	setp.ge.u32 	%p2, %r6, %r9;
	@%p2 bra 	$L__BB12_4;
	mul.wide.u32 	%rd6, %r6, 4;
	add.s64 	%rd7, %rd1, %rd6;
	ld.global.f32 	%f13, [%rd7];
	add.f32 	%f29, %f29, %f13;
$L__BB12_4:
	add.s32 	%r14, %r14, %r4;
	setp.lt.u32 	%p3, %r14, %r9;
	@%p3 bra 	$L__BB12_2;
$L__BB12_5:
	shl.b32 	%r12, %r1, 2;
	mov.u32 	%r13, _ZN2pf6__smemE;
	add.s32 	%r8, %r13, %r12;
	st.shared.f32 	[%r8], %f29;
	bar.sync 	0;
	setp.gt.u32 	%p4, %r1, 127;
	@%p4 bra 	$L__BB12_7;
	ld.shared.f32 	%f14, [%r8+512];
	add.f32 	%f29, %f29, %f14;
	st.shared.f32 	[%r8], %f29;
$L__BB12_7:
	bar.sync 	0;
	setp.gt.u32 	%p5, %r1, 63;
	@%p5 bra 	$L__BB12_9;
	ld.shared.f32 	%f15, [%r8+256];
	add.f32 	%f29, %f29, %f15;
	st.shared.f32 	[%r8], %f29;
$L__BB12_9:
	bar.sync 	0;
	setp.gt.u32 	%p6, %r1, 31;
	@%p6 bra 	$L__BB12_12;
	ld.volatile.shared.f32 	%f16, [%r8+128];
	add.f32 	%f17, %f29, %f16;
	st.volatile.shared.f32 	[%r8], %f17;
	ld.volatile.shared.f32 	%f18, [%r8+64];
	add.f32 	%f19, %f17, %f18;
	st.volatile.shared.f32 	[%r8], %f19;
	ld.volatile.shared.f32 	%f20, [%r8+32];
	add.f32 	%f21, %f19, %f20;
	st.volatile.shared.f32 	[%r8], %f21;
	ld.volatile.shared.f32 	%f22, [%r8+16];
	add.f32 	%f23, %f21, %f22;
	st.volatile.shared.f32 	[%r8], %f23;
	ld.volatile.shared.f32 	%f24, [%r8+8];
	add.f32 	%f25, %f23, %f24;
	st.volatile.shared.f32 	[%r8], %f25;
	ld.volatile.shared.f32 	%f26, [%r8+4];
	add.f32 	%f27, %f25, %f26;
	st.volatile.shared.f32 	[%r8], %f27;
	setp.ne.s32 	%p7, %r1, 0;
	@%p7 bra 	$L__BB12_12;
	ld.shared.f32 	%f28, [_ZN2pf6__smemE];
	cvta.to.global.u64 	%rd8, %rd2;
	mul.wide.u32 	%rd9, %r2, 4;
	add.s64 	%rd10, %rd8, %rd9;
	st.global.f32 	[%rd10], %f28;
$L__BB12_12:
	ret;

}
	// .globl	_ZN2pf7reduce6IfLj128ELb0EEEvPT_S2_j
.visible .entry _ZN2pf7reduce6IfLj128ELb0EEEvPT_S2_j(
	.param .u64 .ptr .align 1 _ZN2pf7reduce6IfLj128ELb0EEEvPT_S2_j_param_0,
	.param .u64 .ptr .align 1 _ZN2pf7reduce6IfLj128ELb0EEEvPT_S2_j_param_1,
	.param .u32 _ZN2pf7reduce6IfLj128ELb0EEEvPT_S2_j_param_2
)
{
	.reg .pred 	%p<7>;
	.reg .b32 	%r<15>;
	.reg .b32 	%f<30>;
	.reg .b64 	%rd<11>;

	ld.param.u64 	%rd3, [_ZN2pf7reduce6IfLj128ELb0EEEvPT_S2_j_param_0];
	ld.param.u64 	%rd2, [_ZN2pf7reduce6IfLj128ELb0EEEvPT_S2_j_param_1];
	ld.param.u32 	%r9, [_ZN2pf7reduce6IfLj128ELb0EEEvPT_S2_j_param_2];
	cvta.to.global.u64 	%rd1, %rd3;
	mov.u32 	%r1, %tid.x;
	mov.u32 	%r2, %ctaid.x;
	shl.b32 	%r10, %r2, 8;
	add.s32 	%r14, %r10, %r1;
	setp.ge.u32 	%p1, %r14, %r9;
	mov.f32 	%f26, 0f00000000;
	@%p1 bra 	$L__BB13_5;
	mov.u32 	%r11, %nctaid.x;
	shl.b32 	%r4, %r11, 8;
	mov.f32 	%f26, 0f00000000;
$L__BB13_2:
	mul.wide.u32 	%rd4, %r14, 4;
	add.s64 	%rd5, %rd1, %rd4;
	ld.global.f32 	%f10, [%rd5];
	add.f32 	%f26, %f26, %f10;
	add.s32 	%r6, %r14, 128;
	setp.ge.u32 	%p2, %r6, %r9;
	@%p2 bra 	$L__BB13_4;
	mul.wide.u32 	%rd6, %r6, 4;
	add.s64 	%rd7, %rd1, %rd6;
	ld.global.f32 	%f11, [%rd7];
	add.f32 	%f26, %f26, %f11;
$L__BB13_4:
	add.s32 	%r14, %r14, %r4;
	setp.lt.u32 	%p3, %r14, %r9;
	@%p3 bra 	$L__BB13_2;
$L__BB13_5:
	shl.b32 	%r12, %r1, 2;
	mov.u32 	%r13, _ZN2pf6__smemE;
	add.s32 	%r8, %r13, %r12;
	st.shared.f32 	[%r8], %f26;
	bar.sync 	0;
	setp.gt.u32 	%p4, %r1, 63;
	@%p4 bra 	$L__BB13_7;
	ld.shared.f32 	%f12, [%r8+256];
	add.f32 	%f26, %f26, %f12;
	st.shared.f32 	[%r8], %f26;
$L__BB13_7:
	bar.sync 	0;
	setp.gt.u32 	%p5, %r1, 31;
	@%p5 bra 	$L__BB13_10;
	ld.volatile.shared.f32 	%f13, [%r8+128];
	add.f32 	%f14, %f26, %f13;
	st.volatile.shared.f32 	[%r8], %f14;
	ld.volatile.shared.f32 	%f15, [%r8+64];
	add.f32 	%f16, %f14, %f15;
	st.volatile.shared.f32 	[%r8], %f16;
	ld.volatile.shared.f32 	%f17, [%r8+32];
	add.f32 	%f18, %f16, %f17;
	st.volatile.shared.f32 	[%r8], %f18;
	ld.volatile.shared.f32 	%f19, [%r8+16];
	add.f32 	%f20, %f18, %f19;
	st.volatile.shared.f32 	[%r8], %f20;
	ld.volatile.shared.f32 	%f21, [%r8+8];
	add.f32 	%f22, %f20, %f21;
	st.volatile.shared.f32 	[%r8], %f22;
	ld.volatile.shared.f32 	%f23, [%r8+4];
	add.f32 	%f24, %f22, %f23;
	st.volatile.shared.f32 	[%r8], %f24;
	setp.ne.s32 	%p6, %r1, 0;
	@%p6 bra 	$L__BB13_10;
	ld.shared.f32 	%f25, [_ZN2pf6__smemE];
	cvta.to.global.u64 	%rd8, %rd2;
	mul.wide.u32 	%rd9, %r2, 4;
	add.s64 	%rd10, %rd8, %rd9;
	st.global.f32 	[%rd10], %f25;
$L__BB13_10:
	ret;

}
	// .globl	_ZN2pf7reduce6IfLj64ELb0EEEvPT_S2_j
.visible .entry _ZN2pf7reduce6IfLj64ELb0EEEvPT_S2_j(
	.param .u64 .ptr .align 1 _ZN2pf7reduce6IfLj64ELb0EEEvPT_S2_j_param_0,
	.param .u64 .ptr .align 1 _ZN2pf7reduce6IfLj64ELb0EEEvPT_S2_j_param_1,
	.param .u32 _ZN2pf7reduce6IfLj64ELb0EEEvPT_S2_j_param_2
)
{
	.reg .pred 	%p<6>;
	.reg .b32 	%r<15>;
	.reg .b32 	%f<26>;
	.reg .b64 	%rd<11>;

	ld.param.u64 	%rd3, [_ZN2pf7reduce6IfLj64ELb0EEEvPT_S2_j_param_0];
	ld.param.u64 	%rd2, [_ZN2pf7reduce6IfLj64ELb0EEEvPT_S2_j_param_1];
	ld.param.u32 	%r9, [_ZN2pf7reduce6IfLj64ELb0EEEvPT_S2_j_param_2];
	cvta.to.global.u64 	%rd1, %rd3;
	mov.u32 	%r1, %tid.x;
	mov.u32 	%r2, %ctaid.x;
	shl.b32 	%r10, %r2, 7;
	add.s32 	%r14, %r10, %r1;
	setp.ge.u32 	%p1, %r14, %r9;
	mov.f32 	%f23, 0f00000000;
	@%p1 bra 	$L__BB14_5;
	mov.u32 	%r11, %nctaid.x;
	shl.b32 	%r4, %r11, 7;
	mov.f32 	%f23, 0f00000000;
$L__BB14_2:
	mul.wide.u32 	%rd4, %r14, 4;
	add.s64 	%rd5, %rd1, %rd4;
	ld.global.f32 	%f8, [%rd5];
	add.f32 	%f23, %f23, %f8;
	add.s32 	%r6, %r14, 64;
	setp.ge.u32 	%p2, %r6, %r9;
	@%p2 bra 	$L__BB14_4;
	mul.wide.u32 	%rd6, %r6, 4;
	add.s64 	%rd7, %rd1, %rd6;
	ld.global.f32 	%f9, [%rd7];
	add.f32 	%f23, %f23, %f9;
$L__BB14_4:
	add.s32 	%r14, %r14, %r4;
	setp.lt.u32 	%p3, %r14, %r9;
	@%p3 bra 	$L__BB14_2;
$L__BB14_5:
	shl.b32 	%r12, %r1, 2;
	mov.u32 	%r13, _ZN2pf6__smemE;
	add.s32 	%r8, %r13, %r12;
	st.shared.f32 	[%r8], %f23;
	bar.sync 	0;
	setp.gt.u32 	%p4, %r1, 31;
	@%p4 bra 	$L__BB14_8;
	ld.volatile.shared.f32 	%f10, [%r8+128];
	add.f32 	%f11, %f23, %f10;
	st.volatile.shared.f32 	[%r8], %f11;
	ld.volatile.shared.f32 	%f12, [%r8+64];
	add.f32 	%f13, %f11, %f12;
	st.volatile.shared.f32 	[%r8], %f13;
	ld.volatile.shared.f32 	%f14, [%r8+32];
	add.f32 	%f15, %f13, %f14;
	st.volatile.shared.f32 	[%r8], %f15;
	ld.volatile.shared.f32 	%f16, [%r8+16];
	add.f32 	%f17, %f15, %f16;
	st.volatile.shared.f32 	[%r8], %f17;
	ld.volatile.shared.f32 	%f18, [%r8+8];
	add.f32 	%f19, %f17, %f18;
	st.volatile.shared.f32 	[%r8], %f19;
	ld.volatile.shared.f32 	%f20, [%r8+4];
	add.f32 	%f21, %f19, %f20;
	st.volatile.shared.f32 	[%r8], %f21;
	setp.ne.s32 	%p5, %r1, 0;
	@%p5 bra 	$L__BB14_8;
	ld.shared.f32 	%f22, [_ZN2pf6__smemE];
	cvta.to.global.u64 	%rd8, %rd2;
	mul.wide.u32 	%rd9, %r2, 4;
	add.s64 	%rd10, %rd8, %rd9;
	st.global.f32 	[%rd10], %f22;
$L__BB14_8:
	ret;

}
	// .globl	_ZN2pf7reduce6IfLj32ELb0EEEvPT_S2_j
.visible .entry _ZN2pf7reduce6IfLj32ELb0EEEvPT_S2_j(
	.param .u64 .ptr .align 1 _ZN2pf7reduce6IfLj32ELb0EEEvPT_S2_j_param_0,
	.param .u64 .ptr .align 1 _ZN2pf7reduce6IfLj32ELb0EEEvPT_S2_j_param_1,
	.param .u32 _ZN2pf7reduce6IfLj32ELb0EEEvPT_S2_j_param_2
)
{
	.reg .pred 	%p<6>;
	.reg .b32 	%r<15>;
	.reg .b32 	%f<24>;
	.reg .b64 	%rd<11>;

	ld.param.u64 	%rd3, [_ZN2pf7reduce6IfLj32ELb0EEEvPT_S2_j_param_0];
	ld.param.u64 	%rd2, [_ZN2pf7reduce6IfLj32ELb0EEEvPT_S2_j_param_1];
	ld.param.u32 	%r9, [_ZN2pf7reduce6IfLj32ELb0EEEvPT_S2_j_param_2];
	cvta.to.global.u64 	%rd1, %rd3;
	mov.u32 	%r1, %tid.x;
	mov.u32 	%r2, %ctaid.x;
	shl.b32 	%r10, %r2, 6;
	add.s32 	%r14, %r10, %r1;
	setp.ge.u32 	%p1, %r14, %r9;
	mov.f32 	%f21, 0f00000000;
	@%p1 bra 	$L__BB15_5;
	mov.u32 	%r11, %nctaid.x;
	shl.b32 	%r4, %r11, 6;
	mov.f32 	%f21, 0f00000000;
$L__BB15_2:
	mul.wide.u32 	%rd4, %r14, 4;
	add.s64 	%rd5, %rd1, %rd4;
	ld.global.f32 	%f8, [%rd5];
	add.f32 	%f21, %f21, %f8;
	add.s32 	%r6, %r14, 32;
	setp.ge.u32 	%p2, %r6, %r9;
	@%p2 bra 	$L__BB15_4;
	mul.wide.u32 	%rd6, %r6, 4;
	add.s64 	%rd7, %rd1, %rd6;
	ld.global.f32 	%f9, [%rd7];
	add.f32 	%f21, %f21, %f9;
$L__BB15_4:
	add.s32 	%r14, %r14, %r4;
	setp.lt.u32 	%p3, %r14, %r9;
	@%p3 bra 	$L__BB15_2;
$L__BB15_5:
	shl.b32 	%r12, %r1, 2;
	mov.u32 	%r13, _ZN2pf6__smemE;
	add.s32 	%r8, %r13, %r12;
	st.shared.f32 	[%r8], %f21;
	bar.sync 	0;
	setp.gt.u32 	%p4, %r1, 31;
	@%p4 bra 	$L__BB15_8;
	ld.volatile.shared.f32 	%f10, [%r8+64];
	add.f32 	%f11, %f21, %f10;
	st.volatile.shared.f32 	[%r8], %f11;
	ld.volatile.shared.f32 	%f12, [%r8+32];
	add.f32 	%f13, %f11, %f12;
	st.volatile.shared.f32 	[%r8], %f13;
	ld.volatile.shared.f32 	%f14, [%r8+16];
	add.f32 	%f15, %f13, %f14;
	st.volatile.shared.f32 	[%r8], %f15;
	ld.volatile.shared.f32 	%f16, [%r8+8];
	add.f32 	%f17, %f15, %f16;
	st.volatile.shared.f32 	[%r8], %f17;
	ld.volatile.shared.f32 	%f18, [%r8+4];
	add.f32 	%f19, %f17, %f18;
	st.volatile.shared.f32 	[%r8], %f19;
	setp.ne.s32 	%p5, %r1, 0;
	@%p5 bra 	$L__BB15_8;
	ld.shared.f32 	%f20, [_ZN2pf6__smemE];
	cvta.to.global.u64 	%rd8, %rd2;
	mul.wide.u32 	%rd9, %r2, 4;
	add.s64 	%rd10, %rd8, %rd9;
	st.global.f32 	[%rd10], %f20;
$L__BB15_8:
	ret;

}
	// .globl	_ZN2pf7reduce6IfLj16ELb0EEEvPT_S2_j
.visible .entry _ZN2pf7reduce6IfLj16ELb0EEEvPT_S2_j(
	.param .u64 .ptr .align 1 _ZN2pf7reduce6IfLj16ELb0EEEvPT_S2_j_param_0,
	.param .u64 .ptr .align 1 _ZN2pf7reduce6IfLj16ELb0EEEvPT_S2_j_param_1,
	.param .u32 _ZN2pf7reduce6IfLj16ELb0EEEvPT_S2_j_param_2
)
{
	.reg .pred 	%p<6>;
	.reg .b32 	%r<15>;
	.reg .b32 	%f<22>;
	.reg .b64 	%rd<11>;

	ld.param.u64 	%rd3, [_ZN2pf7reduce6IfLj16ELb0EEEvPT_S2_j_param_0];
	ld.param.u64 	%rd2, [_ZN2pf7reduce6IfLj16ELb0EEEvPT_S2_j_param_1];
	ld.param.u32 	%r9, [_ZN2pf7reduce6IfLj16ELb0EEEvPT_S2_j_param_2];
	cvta.to.global.u64 	%rd1, %rd3;
	mov.u32 	%r1, %tid.x;
	mov.u32 	%r2, %ctaid.x;
	shl.b32 	%r10, %r2, 5;
	add.s32 	%r14, %r10, %r1;
	setp.ge.u32 	%p1, %r14, %r9;
	mov.f32 	%f19, 0f00000000;
	@%p1 bra 	$L__BB16_5;
	mov.u32 	%r11, %nctaid.x;
	shl.b32 	%r4, %r11, 5;
	mov.f32 	%f19, 0f00000000;
$L__BB16_2:
	mul.wide.u32 	%rd4, %r14, 4;
	add.s64 	%rd5, %rd1, %rd4;
	ld.global.f32 	%f8, [%rd5];
	add.f32 	%f19, %f19, %f8;
	add.s32 	%r6, %r14, 16;
	setp.ge.u32 	%p2, %r6, %r9;
	@%p2 bra 	$L__BB16_4;
	mul.wide.u32 	%rd6, %r6, 4;
	add.s64 	%rd7, %rd1, %rd6;
	ld.global.f32 	%f9, [%rd7];
	add.f32 	%f19, %f19, %f9;
$L__BB16_4:
	add.s32 	%r14, %r14, %r4;
	setp.lt.u32 	%p3, %r14, %r9;
	@%p3 bra 	$L__BB16_2;
$L__BB16_5:
	shl.b32 	%r12, %r1, 2;
	mov.u32 	%r13, _ZN2pf6__smemE;
	add.s32 	%r8, %r13, %r12;
	st.shared.f32 	[%r8], %f19;
	bar.sync 	0;
	setp.gt.u32 	%p4, %r1, 31;
	@%p4 bra 	$L__BB16_8;
	ld.volatile.shared.f32 	%f10, [%r8+32];
	add.f32 	%f11, %f19, %f10;
	st.volatile.shared.f32 	[%r8], %f11;
	ld.volatile.shared.f32 	%f12, [%r8+16];
	add.f32 	%f13, %f11, %f12;
	st.volatile.shared.f32 	[%r8], %f13;
	ld.volatile.shared.f32 	%f14, [%r8+8];
	add.f32 	%f15, %f13, %f14;
	st.volatile.shared.f32 	[%r8], %f15;
	ld.volatile.shared.f32 	%f16, [%r8+4];
	add.f32 	%f17, %f15, %f16;
	st.volatile.shared.f32 	[%r8], %f17;
	setp.ne.s32 	%p5, %r1, 0;
	@%p5 bra 	$L__BB16_8;
	ld.shared.f32 	%f18, [_ZN2pf6__smemE];
	cvta.to.global.u64 	%rd8, %rd2;
	mul.wide.u32 	%rd9, %r2, 4;
	add.s64 	%rd10, %rd8, %rd9;
	st.global.f32 	[%rd10], %f18;
$L__BB16_8:
	ret;

}
	// .globl	_ZN2pf7reduce6IfLj8ELb0EEEvPT_S2_j
.visible .entry _ZN2pf7reduce6IfLj8ELb0EEEvPT_S2_j(
	.param .u64 .ptr .align 1 _ZN2pf7reduce6IfLj8ELb0EEEvPT_S2_j_param_0,
	.param .u64 .ptr .align 1 _ZN2pf7reduce6IfLj8ELb0EEEvPT_S2_j_param_1,
	.param .u32 _ZN2pf7reduce6IfLj8ELb0EEEvPT_S2_j_param_2
)
{
	.reg .pred 	%p<6>;
	.reg .b32 	%r<15>;
	.reg .b32 	%f<20>;
	.reg .b64 	%rd<11>;

	ld.param.u64 	%rd3, [_ZN2pf7reduce6IfLj8ELb0EEEvPT_S2_j_param_0];
	ld.param.u64 	%rd2, [_ZN2pf7reduce6IfLj8ELb0EEEvPT_S2_j_param_1];
	ld.param.u32 	%r9, [_ZN2pf7reduce6IfLj8ELb0EEEvPT_S2_j_param_2];
	cvta.to.global.u64 	%rd1, %rd3;
	mov.u32 	%r1, %tid.x;
	mov.u32 	%r2, %ctaid.x;
	shl.b32 	%r10, %r2, 4;
	add.s32 	%r14, %r10, %r1;
	setp.ge.u32 	%p1, %r14, %r9;
	mov.f32 	%f17, 0f00000000;
	@%p1 bra 	$L__BB17_5;
	mov.u32 	%r11, %nctaid.x;
	shl.b32 	%r4, %r11, 4;
	mov.f32 	%f17, 0f00000000;
$L__BB17_2:
	mul.wide.u32 	%rd4, %r14, 4;
	add.s64 	%rd5, %rd1, %rd4;
	ld.global.f32 	%f8, [%rd5];
	add.f32 	%f17, %f17, %f8;
	add.s32 	%r6, %r14, 8;
	setp.ge.u32 	%p2, %r6, %r9;
	@%p2 bra 	$L__BB17_4;
	mul.wide.u32 	%rd6, %r6, 4;
	add.s64 	%rd7, %rd1, %rd6;
	ld.global.f32 	%f9, [%rd7];
	add.f32 	%f17, %f17, %f9;
$L__BB17_4:
	add.s32 	%r14, %r14, %r4;
	setp.lt.u32 	%p3, %r14, %r9;
	@%p3 bra 	$L__BB17_2;
$L__BB17_5:
	shl.b32 	%r12, %r1, 2;
	mov.u32 	%r13, _ZN2pf6__smemE;
	add.s32 	%r8, %r13, %r12;
	st.shared.f32 	[%r8], %f17;
	bar.sync 	0;
	setp.gt.u32 	%p4, %r1, 31;
	@%p4 bra 	$L__BB17_8;
	ld.volatile.shared.f32 	%f10, [%r8+16];
	add.f32 	%f11, %f17, %f10;
	st.volatile.shared.f32 	[%r8], %f11;
	ld.volatile.shared.f32 	%f12, [%r8+8];
	add.f32 	%f13, %f11, %f12;
	st.volatile.shared.f32 	[%r8], %f13;
	ld.volatile.shared.f32 	%f14, [%r8+4];
	add.f32 	%f15, %f13, %f14;
	st.volatile.shared.f32 	[%r8], %f15;
	setp.ne.s32 	%p5, %r1, 0;
	@%p5 bra 	$L__BB17_8;
	ld.shared.f32 	%f16, [_ZN2pf6__smemE];
	cvta.to.global.u64 	%rd8, %rd2;
	mul.wide.u32 	%rd9, %r2, 4;
	add.s64 	%rd10, %rd8, %rd9;
	st.global.f32 	[%rd10], %f16;
$L__BB17_8:
	ret;

}
	// .globl	_ZN2pf7reduce6IfLj4ELb0EEEvPT_S2_j
.visible .entry _ZN2pf7reduce6IfLj4ELb0EEEvPT_S2_j(
	.param .u64 .ptr .align 1 _ZN2pf7reduce6IfLj4ELb0EEEvPT_S2_j_param_0,
	.param .u64 .ptr .align 1 _ZN2pf7reduce6IfLj4ELb0EEEvPT_S2_j_param_1,
	.param .u32 _ZN2pf7reduce6IfLj4ELb0EEEvPT_S2_j_param_2
)
{
	.reg .pred 	%p<6>;
	.reg .b32 	%r<15>;
	.reg .b32 	%f<18>;
	.reg .b64 	%rd<11>;

	ld.param.u64 	%rd3, [_ZN2pf7reduce6IfLj4ELb0EEEvPT_S2_j_param_0];
	ld.param.u64 	%rd2, [_ZN2pf7reduce6IfLj4ELb0EEEvPT_S2_j_param_1];
	ld.param.u32 	%r9, [_ZN2pf7reduce6IfLj4ELb0EEEvPT_S2_j_param_2];
	cvta.to.global.u64 	%rd1, %rd3;
	mov.u32 	%r1, %tid.x;
	mov.u32 	%r2, %ctaid.x;
	shl.b32 	%r10, %r2, 3;
	add.s32 	%r14, %r10, %r1;
	setp.ge.u32 	%p1, %r14, %r9;
	mov.f32 	%f15, 0f00000000;
	@%p1 bra 	$L__BB18_5;
	mov.u32 	%r11, %nctaid.x;
	shl.b32 	%r4, %r11, 3;
	mov.f32 	%f15, 0f00000000;
$L__BB18_2:
	mul.wide.u32 	%rd4, %r14, 4;
	add.s64 	%rd5, %rd1, %rd4;
	ld.global.f32 	%f8, [%rd5];
	add.f32 	%f15, %f15, %f8;
	add.s32 	%r6, %r14, 4;
	setp.ge.u32 	%p2, %r6, %r9;
	@%p2 bra 	$L__BB18_4;
	mul.wide.u32 	%rd6, %r6, 4;
	add.s64 	%rd7, %rd1, %rd6;
	ld.global.f32 	%f9, [%rd7];
	add.f32 	%f15, %f15, %f9;
$L__BB18_4:
	add.s32 	%r14, %r14, %r4;
	setp.lt.u32 	%p3, %r14, %r9;
	@%p3 bra 	$L__BB18_2;
$L__BB18_5:
	shl.b32 	%r12, %r1, 2;
	mov.u32 	%r13, _ZN2pf6__smemE;
	add.s32 	%r8, %r13, %r12;
	st.shared.f32 	[%r8], %f15;
	bar.sync 	0;
	setp.gt.u32 	%p4, %r1, 31;
	@%p4 bra 	$L__BB18_8;
	ld.volatile.shared.f32 	%f10, [%r8+8];
	add.f32 	%f11, %f15, %f10;
	st.volatile.shared.f32 	[%r8], %f11;
	ld.volatile.shared.f32 	%f12, [%r8+4];
	add.f32 	%f13, %f11, %f12;
	st.volatile.shared.f32 	[%r8], %f13;
	setp.ne.s32 	%p5, %r1, 0;
	@%p5 bra 	$L__BB18_8;
	ld.shared.f32 	%f14, [_ZN2pf6__smemE];
	cvta.to.global.u64 	%rd8, %rd2;
	mul.wide.u32 	%rd9, %r2, 4;
	add.s64 	%rd10, %rd8, %rd9;
	st.global.f32 	[%rd10], %f14;
$L__BB18_8:
	ret;

}
	// .globl	_ZN2pf7reduce6IfLj2ELb0EEEvPT_S2_j
.visible .entry _ZN2pf7reduce6IfLj2ELb0EEEvPT_S2_j(
	.param .u64 .ptr .align 1 _ZN2pf7reduce6IfLj2ELb0EEEvPT_S2_j_param_0,
	.param .u64 .ptr .align 1 _ZN2pf7reduce6IfLj2ELb0EEEvPT_S2_j_param_1,
	.param .u32 _ZN2pf7reduce6IfLj2ELb0EEEvPT_S2_j_param_2
)
{
	.reg .pred 	%p<6>;
	.reg .b32 	%r<15>;
	.reg .b32 	%f<16>;
	.reg .b64 	%rd<11>;

	ld.param.u64 	%rd3, [_ZN2pf7reduce6IfLj2ELb0EEEvPT_S2_j_param_0];
	ld.param.u64 	%rd2, [_ZN2pf7reduce6IfLj2ELb0EEEvPT_S2_j_param_1];
	ld.param.u32 	%r9, [_ZN2pf7reduce6IfLj2ELb0EEEvPT_S2_j_param_2];
	cvta.to.global.u64 	%rd1, %rd3;
	mov.u32 	%r1, %tid.x;
	mov.u32 	%r2, %ctaid.x;
	shl.b32 	%r10, %r2, 2;
	add.s32 	%r14, %r10, %r1;
	setp.ge.u32 	%p1, %r14, %r9;
	mov.f32 	%f13, 0f00000000;
	@%p1 bra 	$L__BB19_5;
	mov.u32 	%r11, %nctaid.x;
	shl.b32 	%r4, %r11, 2;
	mov.f32 	%f13, 0f00000000;
$L__BB19_2:
	mul.wide.u32 	%rd4, %r14, 4;
	add.s64 	%rd5, %rd1, %rd4;
	ld.global.f32 	%f8, [%rd5];
	add.f32 	%f13, %f13, %f8;
	add.s32 	%r6, %r14, 2;
	setp.ge.u32 	%p2, %r6, %r9;
	@%p2 bra 	$L__BB19_4;
	mul.wide.u32 	%rd6, %r6, 4;
	add.s64 	%rd7, %rd1, %rd6;
	ld.global.f32 	%f9, [%rd7];
	add.f32 	%f13, %f13, %f9;
$L__BB19_4:
	add.s32 	%r14, %r14, %r4;
	setp.lt.u32 	%p3, %r14, %r9;
	@%p3 bra 	$L__BB19_2;
$L__BB19_5:
	shl.b32 	%r12, %r1, 2;
	mov.u32 	%r13, _ZN2pf6__smemE;
	add.s32 	%r8, %r13, %r12;
	st.shared.f32 	[%r8], %f13;
	bar.sync 	0;
	setp.gt.u32 	%p4, %r1, 31;
	@%p4 bra 	$L__BB19_8;
	ld.volatile.shared.f32 	%f10, [%r8+4];
	add.f32 	%f11, %f13, %f10;
	st.volatile.shared.f32 	[%r8], %f11;
	setp.ne.s32 	%p5, %r1, 0;
	@%p5 bra 	$L__BB19_8;
	ld.shared.f32 	%f12, [_ZN2pf6__smemE];
	cvta.to.global.u64 	%rd8, %rd2;
	mul.wide.u32 	%rd9, %r2, 4;
	add.s64 	%rd10, %rd8, %rd9;
	st.global.f32 	[%rd10], %f12;
$L__BB19_8:
	ret;

}
	// .globl	_ZN2pf7reduce6IfLj1ELb0EEEvPT_S2_j
.visible .entry _ZN2pf7reduce6IfLj1ELb0EEEvPT_S2_j(
	.param .u64 .ptr .align 1 _ZN2pf7reduce6IfLj1ELb0EEEvPT_S2_j_param_0,
	.param .u64 .ptr .align 1 _ZN2pf7reduce6IfLj1ELb0EEEvPT_S2_j_param_1,
	.param .u32 _ZN2pf7reduce6IfLj1ELb0EEEvPT_S2_j_param_2
)
{
	.reg .pred 	%p<5>;
	.reg .b32 	%r<15>;
	.reg .b32 	%f<14>;
	.reg .b64 	%rd<9>;

	ld.param.u64 	%rd3, [_ZN2pf7reduce6IfLj1ELb0EEEvPT_S2_j_param_0];
	ld.param.u64 	%rd4, [_ZN2pf7reduce6IfLj1ELb0EEEvPT_S2_j_param_1];
	ld.param.u32 	%r7, [_ZN2pf7reduce6IfLj1ELb0EEEvPT_S2_j_param_2];
	mov.u32 	%r1, %tid.x;
	mov.u32 	%r2, %ctaid.x;
	shl.b32 	%r8, %r2, 1;
	add.s32 	%r14, %r8, %r1;
	setp.ge.u32 	%p1, %r14, %r7;
	mov.f32 	%f11, 0f00000000;
	@%p1 bra 	$L__BB20_5;
	mov.u32 	%r9, %nctaid.x;
	shl.b32 	%r4, %r9, 1;
	cvta.to.global.u64 	%rd1, %rd3;
	mov.f32 	%f11, 0f00000000;
$L__BB20_2:
	mul.wide.u32 	%rd5, %r14, 4;
	add.s64 	%rd2, %rd1, %rd5;
	ld.global.f32 	%f8, [%rd2];
	add.f32 	%f11, %f11, %f8;
	add.s32 	%r10, %r14, 1;
	setp.ge.u32 	%p2, %r10, %r7;
	@%p2 bra 	$L__BB20_4;
	ld.global.f32 	%f9, [%rd2+4];
	add.f32 	%f11, %f11, %f9;
$L__BB20_4:
	add.s32 	%r14, %r14, %r4;
	setp.lt.u32 	%p3, %r14, %r7;
	@%p3 bra 	$L__BB20_2;
$L__BB20_5:
	shl.b32 	%r11, %r1, 2;
	mov.u32 	%r12, _ZN2pf6__smemE;
	add.s32 	%r13, %r12, %r11;
	st.shared.f32 	[%r13], %f11;
	bar.sync 	0;
	setp.ne.s32 	%p4, %r1, 0;
	@%p4 bra 	$L__BB20_7;
	ld.shared.f32 	%f10, [_ZN2pf6__smemE];
	cvta.to.global.u64 	%rd6, %rd4;
	mul.wide.u32 	%rd7, %r2, 4;
	add.s64 	%rd8, %rd6, %rd7;
	st.global.f32 	[%rd8], %f10;
$L__BB20_7:
	ret;

}
	// .globl	_ZN2pf7reduce6IiLj512ELb1EEEvPT_S2_j
.visible .entry _ZN2pf7reduce6IiLj512ELb1EEEvPT_S2_j(
	.param .u64 .ptr .align 1 _ZN2pf7reduce6IiLj512ELb1EEEvPT_S2_j_param_0,
	.param .u64 .ptr .align 1 _ZN2pf7reduce6IiLj512ELb1EEEvPT_S2_j_param_1,
	.param .u32 _ZN2pf7reduce6IiLj512ELb1EEEvPT_S2_j_param_2
)
{
	.reg .pred 	%p<8>;
	.reg .b32 	%r<50>;
	.reg .b64 	%rd<11>;

	ld.param.u64 	%rd2, [_ZN2pf7reduce6IiLj512ELb1EEEvPT_S2_j_param_0];
	ld.param.u64 	%rd3, [_ZN2pf7reduce6IiLj512ELb1EEEvPT_S2_j_param_1];
	ld.param.u32 	%r17, [_ZN2pf7reduce6IiLj512ELb1EEEvPT_S2_j_param_2];
	mov.u32 	%r1, %tid.x;
	mov.u32 	%r2, %ctaid.x;
	shl.b32 	%r19, %r2, 10;
	or.b32  	%r45, %r19, %r1;
	setp.ge.u32 	%p1, %r45, %r17;
	mov.b32 	%r46, 0;
	@%p1 bra 	$L__BB21_3;
	cvta.to.global.u64 	%rd1, %rd2;
	mov.u32 	%r21, %nctaid.x;
	shl.b32 	%r4, %r21, 10;
	mov.b32 	%r46, 0;
$L__BB21_2:
	mul.wide.u32 	%rd4, %r45, 4;
	add.s64 	%rd5, %rd1, %rd4;
	ld.global.u32 	%r22, [%rd5];
	add.s32 	%r23, %r22, %r46;
	add.s32 	%r24, %r45, 512;
	mul.wide.u32 	%rd6, %r24, 4;
	add.s64 	%rd7, %rd1, %rd6;
	ld.global.u32 	%r25, [%rd7];
	add.s32 	%r46, %r23, %r25;
	add.s32 	%r45, %r45, %r4;
	setp.lt.u32 	%p2, %r45, %r17;
	@%p2 bra 	$L__BB21_2;
$L__BB21_3:
	shl.b32 	%r26, %r1, 2;
	mov.u32 	%r27, _ZN2pf6__smemE;
	add.s32 	%r10, %r27, %r26;
	st.shared.u32 	[%r10], %r46;
	bar.sync 	0;
	setp.gt.u32 	%p3, %r1, 255;
	@%p3 bra 	$L__BB21_5;
	ld.shared.u32 	%r28, [%r10+1024];
	add.s32 	%r46, %r28, %r46;
	st.shared.u32 	[%r10], %r46;
$L__BB21_5:
	bar.sync 	0;
	setp.gt.u32 	%p4, %r1, 127;
	@%p4 bra 	$L__BB21_7;
	ld.shared.u32 	%r29, [%r10+512];
	add.s32 	%r46, %r29, %r46;
	st.shared.u32 	[%r10], %r46;
$L__BB21_7:
	bar.sync 	0;
	setp.gt.u32 	%p5, %r1, 63;
	@%p5 bra 	$L__BB21_9;
	ld.shared.u32 	%r30, [%r10+256];
	add.s32 	%r46, %r30, %r46;
	st.shared.u32 	[%r10], %r46;
$L__BB21_9:
	bar.sync 	0;
	setp.gt.u32 	%p6, %r1, 31;
	@%p6 bra 	$L__BB21_12;
	ld.volatile.shared.u32 	%r31, [%r10+128];
	add.s32 	%r32, %r31, %r46;
	st.volatile.shared.u32 	[%r10], %r32;
	ld.volatile.shared.u32 	%r33, [%r10+64];
	add.s32 	%r34, %r33, %r32;
	st.volatile.shared.u32 	[%r10], %r34;
	ld.volatile.shared.u32 	%r35, [%r10+32];
	add.s32 	%r36, %r35, %r34;
	st.volatile.shared.u32 	[%r10], %r36;
	ld.volatile.shared.u32 	%r37, [%r10+16];
	add.s32 	%r38, %r37, %r36;
	st.volatile.shared.u32 	[%r10], %r38;
	ld.volatile.shared.u32 	%r39, [%r10+8];
	add.s32 	%r40, %r39, %r38;
	st.volatile.shared.u32 	[%r10], %r40;
	ld.volatile.shared.u32 	%r41, [%r10+4];
	add.s32 	%r42, %r41, %r40;
	st.volatile.shared.u32 	[%r10], %r42;
	setp.ne.s32 	%p7, %r1, 0;
	@%p7 bra 	$L__BB21_12;
	ld.shared.u32 	%r43, [_ZN2pf6__smemE];
	cvta.to.global.u64 	%rd8, %rd3;
	mul.wide.u32 	%rd9, %r2, 4;
	add.s64 	%rd10, %rd8, %rd9;
	st.global.u32 	[%rd10], %r43;
$L__BB21_12:
	ret;

}
	// .globl	_ZN2pf7reduce6IiLj256ELb1EEEvPT_S2_j
.visible .entry _ZN2pf7reduce6IiLj256ELb1EEEvPT_S2_j(
	.param .u64 .ptr .align 1 _ZN2pf7reduce6IiLj256ELb1EEEvPT_S2_j_param_0,
	.param .u64 .ptr .align 1 _ZN2pf7reduce6IiLj256ELb1EEEvPT_S2_j_param_1,
	.param .u32 _ZN2pf7reduce6IiLj256ELb1EEEvPT_S2_j_param_2
)
{
	.reg .pred 	%p<7>;
	.reg .b32 	%r<46>;
	.reg .b64 	%rd<11>;

	ld.param.u64 	%rd2, [_ZN2pf7reduce6IiLj256ELb1EEEvPT_S2_j_param_0];
	ld.param.u64 	%rd3, [_ZN2pf7reduce6IiLj256ELb1EEEvPT_S2_j_param_1];
	ld.param.u32 	%r15, [_ZN2pf7reduce6IiLj256ELb1EEEvPT_S2_j_param_2];
	mov.u32 	%r1, %tid.x;
	mov.u32 	%r2, %ctaid.x;
	shl.b32 	%r17, %r2, 9;
	add.s32 	%r42, %r17, %r1;
	setp.ge.u32 	%p1, %r42, %r15;
	mov.b32 	%r43, 0;
	@%p1 bra 	$L__BB22_3;
	cvta.to.global.u64 	%rd1, %rd2;
	mov.u32 	%r19, %nctaid.x;
	shl.b32 	%r4, %r19, 9;
	mov.b32 	%r43, 0;
$L__BB22_2:
	mul.wide.u32 	%rd4, %r42, 4;
	add.s64 	%rd5, %rd1, %rd4;
	ld.global.u32 	%r20, [%rd5];
	add.s32 	%r21, %r20, %r43;
	add.s32 	%r22, %r42, 256;
	mul.wide.u32 	%rd6, %r22, 4;
	add.s64 	%rd7, %rd1, %rd6;
	ld.global.u32 	%r23, [%rd7];
	add.s32 	%r43, %r21, %r23;
	add.s32 	%r42, %r42, %r4;
	setp.lt.u32 	%p2, %r42, %r15;
	@%p2 bra 	$L__BB22_2;
$L__BB22_3:
	shl.b32 	%r24, %r1, 2;
	mov.u32 	%r25, _ZN2pf6__smemE;
	add.s32 	%r10, %r25, %r24;
	st.shared.u32 	[%r10], %r43;
	bar.sync 	0;
	setp.gt.u32 	%p3, %r1, 127;
	@%p3 bra 	$L__BB22_5;
	ld.shared.u32 	%r26, [%r10+512];
	add.s32 	%r43, %r26, %r43;
	st.shared.u32 	[%r10], %r43;
$L__BB22_5:
	bar.sync 	0;
	setp.gt.u32 	%p4, %r1, 63;
	@%p4 bra 	$L__BB22_7;
	ld.shared.u32 	%r27, [%r10+256];
	add.s32 	%r43, %r27, %r43;
	st.shared.u32 	[%r10], %r43;
$L__BB22_7:
	bar.sync 	0;
	setp.gt.u32 	%p5, %r1, 31;
	@%p5 bra 	$L__BB22_10;
	ld.volatile.shared.u32 	%r28, [%r10+128];
	add.s32 	%r29, %r28, %r43;
	st.volatile.shared.u32 	[%r10], %r29;
	ld.volatile.shared.u32 	%r30, [%r10+64];
	add.s32 	%r31, %r30, %r29;
	st.volatile.shared.u32 	[%r10], %r31;
	ld.volatile.shared.u32 	%r32, [%r10+32];
	add.s32 	%r33, %r32, %r31;
	st.volatile.shared.u32 	[%r10], %r33;
	ld.volatile.shared.u32 	%r34, [%r10+16];
	add.s32 	%r35, %r34, %r33;
	st.volatile.shared.u32 	[%r10], %r35;
	ld.volatile.shared.u32 	%r36, [%r10+8];
	add.s32 	%r37, %r36, %r35;
	st.volatile.shared.u32 	[%r10], %r37;
	ld.volatile.shared.u32 	%r38, [%r10+4];
	add.s32 	%r39, %r38, %r37;
	st.volatile.shared.u32 	[%r10], %r39;
	setp.ne.s32 	%p6, %r1, 0;
	@%p6 bra 	$L__BB22_10;
	ld.shared.u32 	%r40, [_ZN2pf6__smemE];
	cvta.to.global.u64 	%rd8, %rd3;
	mul.wide.u32 	%rd9, %r2, 4;
	add.s64 	%rd10, %rd8, %rd9;
	st.global.u32 	[%rd10], %r40;
$L__BB22_10:
	ret;

}
	// .globl	_ZN2pf7reduce6IiLj128ELb1EEEvPT_S2_j
.visible .entry _ZN2pf7reduce6IiLj128ELb1EEEvPT_S2_j(
	.param .u64 .ptr .align 1 _ZN2pf7reduce6IiLj128ELb1EEEvPT_S2_j_param_0,
	.param .u64 .ptr .align 1 _ZN2pf7reduce6IiLj128ELb1EEEvPT_S2_j_param_1,
	.param .u32 _ZN2pf7reduce6IiLj128ELb1EEEvPT_S2_j_param_2
)
{
	.reg .pred 	%p<6>;
	.reg .b32 	%r<42>;
	.reg .b64 	%rd<11>;

	ld.param.u64 	%rd2, [_ZN2pf7reduce6IiLj128ELb1EEEvPT_S2_j_param_0];
	ld.param.u64 	%rd3, [_ZN2pf7reduce6IiLj128ELb1EEEvPT_S2_j_param_1];
	ld.param.u32 	%r13, [_ZN2pf7reduce6IiLj128ELb1EEEvPT_S2_j_param_2];
	mov.u32 	%r1, %tid.x;
	mov.u32 	%r2, %ctaid.x;
	shl.b32 	%r15, %r2, 8;
	add.s32 	%r39, %r15, %r1;
	setp.ge.u32 	%p1, %r39, %r13;
	mov.b32 	%r40, 0;
	@%p1 bra 	$L__BB23_3;
	cvta.to.global.u64 	%rd1, %rd2;
	mov.u32 	%r17, %nctaid.x;
	shl.b32 	%r4, %r17, 8;
	mov.b32 	%r40, 0;
$L__BB23_2:
	mul.wide.u32 	%rd4, %r39, 4;
	add.s64 	%rd5, %rd1, %rd4;
	ld.global.u32 	%r18, [%rd5];
	add.s32 	%r19, %r18, %r40;
	add.s32 	%r20, %r39, 128;
	mul.wide.u32 	%rd6, %r20, 4;
	add.s64 	%rd7, %rd1, %rd6;
	ld.global.u32 	%r21, [%rd7];
	add.s32 	%r40, %r19, %r21;
	add.s32 	%r39, %r39, %r4;
	setp.lt.u32 	%p2, %r39, %r13;
	@%p2 bra 	$L__BB23_2;
$L__BB23_3:
	shl.b32 	%r22, %r1, 2;
	mov.u32 	%r23, _ZN2pf6__smemE;
	add.s32 	%r10, %r23, %r22;
	st.shared.u32 	[%r10], %r40;
	bar.sync 	0;
	setp.gt.u32 	%p3, %r1, 63;
	@%p3 bra 	$L__BB23_5;
	ld.shared.u32 	%r24, [%r10+256];
	add.s32 	%r40, %r24, %r40;
	st.shared.u32 	[%r10], %r40;
$L__BB23_5:
	bar.sync 	0;
	setp.gt.u32 	%p4, %r1, 31;
	@%p4 bra 	$L__BB23_8;
	ld.volatile.shared.u32 	%r25, [%r10+128];
	add.s32 	%r26, %r25, %r40;
	st.volatile.shared.u32 	[%r10], %r26;
	ld.volatile.shared.u32 	%r27, [%r10+64];
	add.s32 	%r28, %r27, %r26;
	st.volatile.shared.u32 	[%r10], %r28;
	ld.volatile.shared.u32 	%r29, [%r10+32];
	add.s32 	%r30, %r29, %r28;
	st.volatile.shared.u32 	[%r10], %r30;
	ld.volatile.shared.u32 	%r31, [%r10+16];
	add.s32 	%r32, %r31, %r30;
	st.volatile.shared.u32 	[%r10], %r32;
	ld.volatile.shared.u32 	%r33, [%r10+8];
	add.s32 	%r34, %r33, %r32;
	st.volatile.shared.u32 	[%r10], %r34;
	ld.volatile.shared.u32 	%r35, [%r10+4];
	add.s32 	%r36, %r35, %r34;
	st.volatile.shared.u32 	[%r10], %r36;
	setp.ne.s32 	%p5, %r1, 0;
	@%p5 bra 	$L__BB23_8;
	ld.shared.u32 	%r37, [_ZN2pf6__smemE];
	cvta.to.global.u64 	%rd8, %rd3;
	mul.wide.u32 	%rd9, %r2, 4;
	add.s64 	%rd10, %rd8, %rd9;
	st.global.u32 	[%rd10], %r37;
$L__BB23_8:
	ret;

}
	// .globl	_ZN2pf7reduce6IiLj64ELb1EEEvPT_S2_j
.visible .entry _ZN2pf7reduce6IiLj64ELb1EEEvPT_S2_j(
	.param .u64 .ptr .align 1 _ZN2pf7reduce6IiLj64ELb1EEEvPT_S2_j_param_0,
	.param .u64 .ptr .align 1 _ZN2pf7reduce6IiLj64ELb1EEEvPT_S2_j_param_1,
	.param .u32 _ZN2pf7reduce6IiLj64ELb1EEEvPT_S2_j_param_2
)
{
	.reg .pred 	%p<5>;
	.reg .b32 	%r<38>;
	.reg .b64 	%rd<11>;

	ld.param.u64 	%rd2, [_ZN2pf7reduce6IiLj64ELb1EEEvPT_S2_j_param_0];
	ld.param.u64 	%rd3, [_ZN2pf7reduce6IiLj64ELb1EEEvPT_S2_j_param_1];
	ld.param.u32 	%r11, [_ZN2pf7reduce6IiLj64ELb1EEEvPT_S2_j_param_2];
	mov.u32 	%r1, %tid.x;
	mov.u32 	%r2, %ctaid.x;
	shl.b32 	%r13, %r2, 7;
	add.s32 	%r36, %r13, %r1;
	setp.ge.u32 	%p1, %r36, %r11;
	mov.b32 	%r37, 0;
	@%p1 bra 	$L__BB24_3;
	cvta.to.global.u64 	%rd1, %rd2;
	mov.u32 	%r15, %nctaid.x;
	shl.b32 	%r4, %r15, 7;
	mov.b32 	%r37, 0;
$L__BB24_2:
	mul.wide.u32 	%rd4, %r36, 4;
	add.s64 	%rd5, %rd1, %rd4;
	ld.global.u32 	%r16, [%rd5];
	add.s32 	%r17, %r16, %r37;
	add.s32 	%r18, %r36, 64;
	mul.wide.u32 	%rd6, %r18, 4;
	add.s64 	%rd7, %rd1, %rd6;
	ld.global.u32 	%r19, [%rd7];
	add.s32 	%r37, %r17, %r19;
	add.s32 	%r36, %r36, %r4;
	setp.lt.u32 	%p2, %r36, %r11;
	@%p2 bra 	$L__BB24_2;
$L__BB24_3:
	shl.b32 	%r20, %r1, 2;
	mov.u32 	%r21, _ZN2pf6__smemE;
	add.s32 	%r10, %r21, %r20;
	st.shared.u32 	[%r10], %r37;
	bar.sync 	0;
	setp.gt.u32 	%p3, %r1, 31;
	@%p3 bra 	$L__BB24_6;
	ld.volatile.shared.u32 	%r22, [%r10+128];
	add.s32 	%r23, %r22, %r37;
	st.volatile.shared.u32 	[%r10], %r23;
	ld.volatile.shared.u32 	%r24, [%r10+64];
	add.s32 	%r25, %r24, %r23;
	st.volatile.shared.u32 	[%r10], %r25;
	ld.volatile.shared.u32 	%r26, [%r10+32];
	add.s32 	%r27, %r26, %r25;
	st.volatile.shared.u32 	[%r10], %r27;
	ld.volatile.shared.u32 	%r28, [%r10+16];
	add.s32 	%r29, %r28, %r27;
	st.volatile.shared.u32 	[%r10], %r29;
	ld.volatile.shared.u32 	%r30, [%r10+8];
	add.s32 	%r31, %r30, %r29;
	st.volatile.shared.u32 	[%r10], %r31;
	ld.volatile.shared.u32 	%r32, [%r10+4];
	add.s32 	%r33, %r32, %r31;
	st.volatile.shared.u32 	[%r10], %r33;
	setp.ne.s32 	%p4, %r1, 0;
	@%p4 bra 	$L__BB24_6;
	ld.shared.u32 	%r34, [_ZN2pf6__smemE];
	cvta.to.global.u64 	%rd8, %rd3;
	mul.wide.u32 	%rd9, %r2, 4;
	add.s64 	%rd10, %rd8, %rd9;
	st.global.u32 	[%rd10], %r34;
$L__BB24_6:
	ret;

}
	// .globl	_ZN2pf7reduce6IiLj32ELb1EEEvPT_S2_j
.visible .entry _ZN2pf7reduce6IiLj32ELb1EEEvPT_S2_j(
	.param .u64 .ptr .align 1 _ZN2pf7reduce6IiLj32ELb1EEEvPT_S2_j_param_0,
	.param .u64 .ptr .align 1 _ZN2pf7reduce6IiLj32ELb1EEEvPT_S2_j_param_1,
	.param .u32 _ZN2pf7reduce6IiLj32ELb1EEEvPT_S2_j_param_2
)
{
	.reg .pred 	%p<5>;
	.reg .b32 	%r<36>;
	.reg .b64 	%rd<11>;

	ld.param.u64 	%rd2, [_ZN2pf7reduce6IiLj32ELb1EEEvPT_S2_j_param_0];
	ld.param.u64 	%rd3, [_ZN2pf7reduce6IiLj32ELb1EEEvPT_S2_j_param_1];
	ld.param.u32 	%r11, [_ZN2pf7reduce6IiLj32ELb1EEEvPT_S2_j_param_2];
	mov.u32 	%r1, %tid.x;
	mov.u32 	%r2, %ctaid.x;
	shl.b32 	%r13, %r2, 6;
	add.s32 	%r34, %r13, %r1;
	setp.ge.u32 	%p1, %r34, %r11;
	mov.b32 	%r35, 0;
	@%p1 bra 	$L__BB25_3;
	cvta.to.global.u64 	%rd1, %rd2;
	mov.u32 	%r15, %nctaid.x;
	shl.b32 	%r4, %r15, 6;
	mov.b32 	%r35, 0;
$L__BB25_2:
	mul.wide.u32 	%rd4, %r34, 4;
	add.s64 	%rd5, %rd1, %rd4;
	ld.global.u32 	%r16, [%rd5];
	add.s32 	%r17, %r16, %r35;
	add.s32 	%r18, %r34, 32;
	mul.wide.u32 	%rd6, %r18, 4;
	add.s64 	%rd7, %rd1, %rd6;
	ld.global.u32 	%r19, [%rd7];
	add.s32 	%r35, %r17, %r19;
	add.s32 	%r34, %r34, %r4;
	setp.lt.u32 	%p2, %r34, %r11;
	@%p2 bra 	$L__BB25_2;
$L__BB25_3:
	shl.b32 	%r20, %r1, 2;
	mov.u32 	%r21, _ZN2pf6__smemE;
	add.s32 	%r10, %r21, %r20;
	st.shared.u32 	[%r10], %r35;
	bar.sync 	0;
	setp.gt.u32 	%p3, %r1, 31;
	@%p3 bra 	$L__BB25_6;
	ld.volatile.shared.u32 	%r22, [%r10+64];
	add.s32 	%r23, %r22, %r35;
	st.volatile.shared.u32 	[%r10], %r23;
	ld.volatile.shared.u32 	%r24, [%r10+32];
	add.s32 	%r25, %r24, %r23;
	st.volatile.shared.u32 	[%r10], %r25;
	ld.volatile.shared.u32 	%r26, [%r10+16];
	add.s32 	%r27, %r26, %r25;
	st.volatile.shared.u32 	[%r10], %r27;
	ld.volatile.shared.u32 	%r28, [%r10+8];
	add.s32 	%r29, %r28, %r27;
	st.volatile.shared.u32 	[%r10], %r29;
	ld.volatile.shared.u32 	%r30, [%r10+4];
	add.s32 	%r31, %r30, %r29;
	st.volatile.shared.u32 	[%r10], %r31;
	setp.ne.s32 	%p4, %r1, 0;
	@%p4 bra 	$L__BB25_6;
	ld.shared.u32 	%r32, [_ZN2pf6__smemE];
	cvta.to.global.u64 	%rd8, %rd3;
	mul.wide.u32 	%rd9, %r2, 4;
	add.s64 	%rd10, %rd8, %rd9;
	st.global.u32 	[%rd10], %r32;
$L__BB25_6:
	ret;

}
	// .globl	_ZN2pf7reduce6IiLj16ELb1EEEvPT_S2_j
.visible .entry _ZN2pf7reduce6IiLj16ELb1EEEvPT_S2_j(
	.param .u64 .ptr .align 1 _ZN2pf7reduce6IiLj16ELb1EEEvPT_S2_j_param_0,
	.param .u64 .ptr .align 1 _ZN2pf7reduce6IiLj16ELb1EEEvPT_S2_j_param_1,
	.param .u32 _ZN2pf7reduce6IiLj16ELb1EEEvPT_S2_j_param_2
)
{
	.reg .pred 	%p<5>;
	.reg .b32 	%r<34>;
	.reg .b64 	%rd<11>;

	ld.param.u64 	%rd2, [_ZN2pf7reduce6IiLj16ELb1EEEvPT_S2_j_param_0];
	ld.param.u64 	%rd3, [_ZN2pf7reduce6IiLj16ELb1EEEvPT_S2_j_param_1];
	ld.param.u32 	%r11, [_ZN2pf7reduce6IiLj16ELb1EEEvPT_S2_j_param_2];
	mov.u32 	%r1, %tid.x;
	mov.u32 	%r2, %ctaid.x;
	shl.b32 	%r13, %r2, 5;
	add.s32 	%r32, %r13, %r1;
	setp.ge.u32 	%p1, %r32, %r11;
	mov.b32 	%r33, 0;
	@%p1 bra 	$L__BB26_3;
	cvta.to.global.u64 	%rd1, %rd2;
	mov.u32 	%r15, %nctaid.x;
	shl.b32 	%r4, %r15, 5;
	mov.b32 	%r33, 0;
$L__BB26_2:
	mul.wide.u32 	%rd4, %r32, 4;
	add.s64 	%rd5, %rd1, %rd4;
	ld.global.u32 	%r16, [%rd5];
	add.s32 	%r17, %r16, %r33;
	add.s32 	%r18, %r32, 16;
	mul.wide.u32 	%rd6, %r18, 4;
	add.s64 	%rd7, %rd1, %rd6;
	ld.global.u32 	%r19, [%rd7];
	add.s32 	%r33, %r17, %r19;
	add.s32 	%r32, %r32, %r4;
	setp.lt.u32 	%p2, %r32, %r11;
	@%p2 bra 	$L__BB26_2;
$L__BB26_3:
	shl.b32 	%r20, %r1, 2;
	mov.u32 	%r21, _ZN2pf6__smemE;
	add.s32 	%r10, %r21, %r20;
	st.shared.u32 	[%r10], %r33;
	bar.sync 	0;
	setp.gt.u32 	%p3, %r1, 31;
	@%p3 bra 	$L__BB26_6;
	ld.volatile.shared.u32 	%r22, [%r10+32];
	add.s32 	%r23, %r22, %r33;
	st.volatile.shared.u32 	[%r10], %r23;
	ld.volatile.shared.u32 	%r24, [%r10+16];
	add.s32 	%r25, %r24, %r23;
	st.volatile.shared.u32 	[%r10], %r25;
	ld.volatile.shared.u32 	%r26, [%r10+8];
	add.s32 	%r27, %r26, %r25;
	st.volatile.shared.u32 	[%r10], %r27;
	ld.volatile.shared.u32 	%r28, [%r10+4];
	add.s32 	%r29, %r28, %r27;
	st.volatile.shared.u32 	[%r10], %r29;
	setp.ne.s32 	%p4, %r1, 0;
	@%p4 bra 	$L__BB26_6;
	ld.shared.u32 	%r30, [_ZN2pf6__smemE];
	cvta.to.global.u64 	%rd8, %rd3;
	mul.wide.u32 	%rd9, %r2, 4;
	add.s64 	%rd10, %rd8, %rd9;
	st.global.u32 	[%rd10], %r30;
$L__BB26_6:
	ret;

}
	// .globl	_ZN2pf7reduce6IiLj8ELb1EEEvPT_S2_j
.visible .entry _ZN2pf7reduce6IiLj8ELb1EEEvPT_S2_j(
	.param .u64 .ptr .align 1 _ZN2pf7reduce6IiLj8ELb1EEEvPT_S2_j_param_0,
	.param .u64 .ptr .align 1 _ZN2pf7reduce6IiLj8ELb1EEEvPT_S2_j_param_1,
	.param .u32 _ZN2pf7reduce6IiLj8ELb1EEEvPT_S2_j_param_2
)
{
	.reg .pred 	%p<5>;
	.reg .b32 	%r<32>;
	.reg .b64 	%rd<11>;

	ld.param.u64 	%rd2, [_ZN2pf7reduce6IiLj8ELb1EEEvPT_S2_j_param_0];
	ld.param.u64 	%rd3, [_ZN2pf7reduce6IiLj8ELb1EEEvPT_S2_j_param_1];
	ld.param.u32 	%r11, [_ZN2pf7reduce6IiLj8ELb1EEEvPT_S2_j_param_2];
	mov.u32 	%r1, %tid.x;
	mov.u32 	%r2, %ctaid.x;
	shl.b32 	%r13, %r2, 4;
	add.s32 	%r30, %r13, %r1;
	setp.ge.u32 	%p1, %r30, %r11;
	mov.b32 	%r31, 0;
	@%p1 bra 	$L__BB27_3;
	cvta.to.global.u64 	%rd1, %rd2;
	mov.u32 	%r15, %nctaid.x;
	shl.b32 	%r4, %r15, 4;
	mov.b32 	%r31, 0;
$L__BB27_2:
	mul.wide.u32 	%rd4, %r30, 4;
	add.s64 	%rd5, %rd1, %rd4;
	ld.global.u32 	%r16, [%rd5];
	add.s32 	%r17, %r16, %r31;
	add.s32 	%r18, %r30, 8;
	mul.wide.u32 	%rd6, %r18, 4;
	add.s64 	%rd7, %rd1, %rd6;
	ld.global.u32 	%r19, [%rd7];
	add.s32 	%r31, %r17, %r19;
	add.s32 	%r30, %r30, %r4;
	setp.lt.u32 	%p2, %r30, %r11;
	@%p2 bra 	$L__BB27_2;
$L__BB27_3:
	shl.b32 	%r20, %r1, 2;
	mov.u32 	%r21, _ZN2pf6__smemE;
	add.s32 	%r10, %r21, %r20;
	st.shared.u32 	[%r10], %r31;
	bar.sync 	0;
	setp.gt.u32 	%p3, %r1, 31;
	@%p3 bra 	$L__BB27_6;
	ld.volatile.shared.u32 	%r22, [%r10+16];
	add.s32 	%r23, %r22, %r31;
	st.volatile.shared.u32 	[%r10], %r23;
	ld.volatile.shared.u32 	%r24, [%r10+8];
	add.s32 	%r25, %r24, %r23;
	st.volatile.shared.u32 	[%r10], %r25;
	ld.volatile.shared.u32 	%r26, [%r10+4];
	add.s32 	%r27, %r26, %r25;
	st.volatile.shared.u32 	[%r10], %r27;
	setp.ne.s32 	%p4, %r1, 0;
	@%p4 bra 	$L__BB27_6;
	ld.shared.u32 	%r28, [_ZN2pf6__smemE];
	cvta.to.global.u64 	%rd8, %rd3;
	mul.wide.u32 	%rd9, %r2, 4;
	add.s64 	%rd10, %rd8, %rd9;
	st.global.u32 	[%rd10], %r28;
$L__BB27_6:
	ret;

}
	// .globl	_ZN2pf7reduce6IiLj4ELb1EEEvPT_S2_j
.visible .entry _ZN2pf7reduce6IiLj4ELb1EEEvPT_S2_j(
	.param .u64 .ptr .align 1 _ZN2pf7reduce6IiLj4ELb1EEEvPT_S2_j_param_0,
	.param .u64 .ptr .align 1 _ZN2pf7reduce6IiLj4ELb1EEEvPT_S2_j_param_1,
	.param .u32 _ZN2pf7reduce6IiLj4ELb1EEEvPT_S2_j_param_2
)
{
	.reg .pred 	%p<5>;
	.reg .b32 	%r<30>;
	.reg .b64 	%rd<11>;

	ld.param.u64 	%rd2, [_ZN2pf7reduce6IiLj4ELb1EEEvPT_S2_j_param_0];
	ld.param.u64 	%rd3, [_ZN2pf7reduce6IiLj4ELb1EEEvPT_S2_j_param_1];
	ld.param.u32 	%r11, [_ZN2pf7reduce6IiLj4ELb1EEEvPT_S2_j_param_2];
	mov.u32 	%r1, %tid.x;
	mov.u32 	%r2, %ctaid.x;
	shl.b32 	%r13, %r2, 3;
	add.s32 	%r28, %r13, %r1;
	setp.ge.u32 	%p1, %r28, %r11;
	mov.b32 	%r29, 0;
	@%p1 bra 	$L__BB28_3;
	cvta.to.global.u64 	%rd1, %rd2;
	mov.u32 	%r15, %nctaid.x;
	shl.b32 	%r4, %r15, 3;
	mov.b32 	%r29, 0;
$L__BB28_2:
	mul.wide.u32 	%rd4, %r28, 4;
	add.s64 	%rd5, %rd1, %rd4;
	ld.global.u32 	%r16, [%rd5];
	add.s32 	%r17, %r16, %r29;
	add.s32 	%r18, %r28, 4;
	mul.wide.u32 	%rd6, %r18, 4;
	add.s64 	%rd7, %rd1, %rd6;
	ld.global.u32 	%r19, [%rd7];
	add.s32 	%r29, %r17, %r19;
	add.s32 	%r28, %r28, %r4;
	setp.lt.u32 	%p2, %r28, %r11;
	@%p2 bra 	$L__BB28_2;
$L__BB28_3:
	shl.b32 	%r20, %r1, 2;
	mov.u32 	%r21, _ZN2pf6__smemE;
	add.s32 	%r10, %r21, %r20;
	st.shared.u32 	[%r10], %r29;
	bar.sync 	0;
	setp.gt.u32 	%p3, %r1, 31;
	@%p3 bra 	$L__BB28_6;
	ld.volatile.shared.u32 	%r22, [%r10+8];
	add.s32 	%r23, %r22, %r29;
	st.volatile.shared.u32 	[%r10], %r23;
	ld.volatile.shared.u32 	%r24, [%r10+4];
	add.s32 	%r25, %r24, %r23;
	st.volatile.shared.u32 	[%r10], %r25;
	setp.ne.s32 	%p4, %r1, 0;
	@%p4 bra 	$L__BB28_6;
	ld.shared.u32 	%r26, [_ZN2pf6__smemE];
	cvta.to.global.u64 	%rd8, %rd3;
	mul.wide.u32 	%rd9, %r2, 4;
	add.s64 	%rd10, %rd8, %rd9;
	st.global.u32 	[%rd10], %r26;
$L__BB28_6:
	ret;

}
	// .globl	_ZN2pf7reduce6IiLj2ELb1EEEvPT_S2_j
.visible .entry _ZN2pf7reduce6IiLj2ELb1EEEvPT_S2_j(
	.param .u64 .ptr .align 1 _ZN2pf7reduce6IiLj2ELb1EEEvPT_S2_j_param_0,
	.param .u64 .ptr .align 1 _ZN2pf7reduce6IiLj2ELb1EEEvPT_S2_j_param_1,
	.param .u32 _ZN2pf7reduce6IiLj2ELb1EEEvPT_S2_j_param_2
)
{
	.reg .pred 	%p<5>;
	.reg .b32 	%r<28>;
	.reg .b64 	%rd<11>;

	ld.param.u64 	%rd2, [_ZN2pf7reduce6IiLj2ELb1EEEvPT_S2_j_param_0];
	ld.param.u64 	%rd3, [_ZN2pf7reduce6IiLj2ELb1EEEvPT_S2_j_param_1];
	ld.param.u32 	%r11, [_ZN2pf7reduce6IiLj2ELb1EEEvPT_S2_j_param_2];
	mov.u32 	%r1, %tid.x;
	mov.u32 	%r2, %ctaid.x;
	shl.b32 	%r13, %r2, 2;
	add.s32 	%r26, %r13, %r1;
	setp.ge.u32 	%p1, %r26, %r11;
	mov.b32 	%r27, 0;
	@%p1 bra 	$L__BB29_3;
	cvta.to.global.u64 	%rd1, %rd2;
	mov.u32 	%r15, %nctaid.x;
	shl.b32 	%r4, %r15, 2;
	mov.b32 	%r27, 0;
$L__BB29_2:
	mul.wide.u32 	%rd4, %r26, 4;
	add.s64 	%rd5, %rd1, %rd4;
	ld.global.u32 	%r16, [%rd5];
	add.s32 	%r17, %r16, %r27;
	add.s32 	%r18, %r26, 2;
	mul.wide.u32 	%rd6, %r18, 4;
	add.s64 	%rd7, %rd1, %rd6;
	ld.global.u32 	%r19, [%rd7];
	add.s32 	%r27, %r17, %r19;
	add.s32 	%r26, %r26, %r4;
	setp.lt.u32 	%p2, %r26, %r11;
	@%p2 bra 	$L__BB29_2;
$L__BB29_3:
	shl.b32 	%r20, %r1, 2;
	mov.u32 	%r21, _ZN2pf6__smemE;
	add.s32 	%r10, %r21, %r20;
	st.shared.u32 	[%r10], %r27;
	bar.sync 	0;
	setp.gt.u32 	%p3, %r1, 31;
	@%p3 bra 	$L__BB29_6;
	ld.volatile.shared.u32 	%r22, [%r10+4];
	add.s32 	%r23, %r22, %r27;
	st.volatile.shared.u32 	[%r10], %r23;
	setp.ne.s32 	%p4, %r1, 0;
	@%p4 bra 	$L__BB29_6;
	ld.shared.u32 	%r24, [_ZN2pf6__smemE];
	cvta.to.global.u64 	%rd8, %rd3;
	mul.wide.u32 	%rd9, %r2, 4;
	add.s64 	%rd10, %rd8, %rd9;
	st.global.u32 	[%rd10], %r24;
$L__BB29_6:
	ret;

}
	// .globl	_ZN2pf7reduce6IiLj1ELb1EEEvPT_S2_j
.visible .entry _ZN2pf7reduce6IiLj1ELb1EEEvPT_S2_j(
	.param .u64 .ptr .align 1 _ZN2pf7reduce6IiLj1ELb1EEEvPT_S2_j_param_0,
	.param .u64 .ptr .align 1 _ZN2pf7reduce6IiLj1ELb1EEEvPT_S2_j_param_1,
	.param .u32 _ZN2pf7reduce6IiLj1ELb1EEEvPT_S2_j_param_2
)
{
	.reg .pred 	%p<4>;
	.reg .b32 	%r<25>;
	.reg .b64 	%rd<9>;

	ld.param.u64 	%rd2, [_ZN2pf7reduce6IiLj1ELb1EEEvPT_S2_j_param_0];
	ld.param.u64 	%rd3, [_ZN2pf7reduce6IiLj1ELb1EEEvPT_S2_j_param_1];
	ld.param.u32 	%r10, [_ZN2pf7reduce6IiLj1ELb1EEEvPT_S2_j_param_2];
	mov.u32 	%r1, %tid.x;
	mov.u32 	%r2, %ctaid.x;
	shl.b32 	%r12, %r2, 1;
	add.s32 	%r23, %r12, %r1;
	setp.ge.u32 	%p1, %r23, %r10;
	mov.b32 	%r24, 0;
	@%p1 bra 	$L__BB30_3;
	mov.u32 	%r14, %nctaid.x;
	shl.b32 	%r4, %r14, 1;
	cvta.to.global.u64 	%rd1, %rd2;
	mov.b32 	%r24, 0;
$L__BB30_2:
	mul.wide.u32 	%rd4, %r23, 4;
	add.s64 	%rd5, %rd1, %rd4;
	ld.global.u32 	%r15, [%rd5];
	add.s32 	%r16, %r15, %r24;
	ld.global.u32 	%r17, [%rd5+4];
	add.s32 	%r24, %r16, %r17;
	add.s32 	%r23, %r23, %r4;
	setp.lt.u32 	%p2, %r23, %r10;
	@%p2 bra 	$L__BB30_2;
$L__BB30_3:
	shl.b32 	%r18, %r1, 2;
	mov.u32 	%r19, _ZN2pf6__smemE;
	add.s32 	%r20, %r19, %r18;
	st.shared.u32 	[%r20], %r24;
	bar.sync 	0;
	setp.ne.s32 	%p3, %r1, 0;
	@%p3 bra 	$L__BB30_5;
	ld.shared.u32 	%r21, [_ZN2pf6__smemE];
	cvta.to.global.u64 	%rd6, %rd3;
	mul.wide.u32 	%rd7, %r2, 4;
	add.s64 	%rd8, %rd6, %rd7;
	st.global.u32 	[%rd8], %r21;
$L__BB30_5:
	ret;

}
	// .globl	_ZN2pf7reduce6IiLj512ELb0EEEvPT_S2_j
.visible .entry _ZN2pf7reduce6IiLj512ELb0EEEvPT_S2_j(
	.param .u64 .ptr .align 1 _ZN2pf7reduce6IiLj512ELb0EEEvPT_S2_j_param_0,
	.param .u64 .ptr .align 1 _ZN2pf7reduce6IiLj512ELb0EEEvPT_S2_j_param_1,
	.param .u32 _ZN2pf7reduce6IiLj512ELb0EEEvPT_S2_j_param_2
)
{
	.reg .pred 	%p<9>;
	.reg .b32 	%r<52>;
	.reg .b64 	%rd<11>;

	ld.param.u64 	%rd3, [_ZN2pf7reduce6IiLj512ELb0EEEvPT_S2_j_param_0];
	ld.param.u64 	%rd2, [_ZN2pf7reduce6IiLj512ELb0EEEvPT_S2_j_param_1];
	ld.param.u32 	%r20, [_ZN2pf7reduce6IiLj512ELb0EEEvPT_S2_j_param_2];
	cvta.to.global.u64 	%rd1, %rd3;
	mov.u32 	%r1, %tid.x;
	mov.u32 	%r2, %ctaid.x;
	shl.b32 	%r22, %r2, 10;
	or.b32  	%r46, %r22, %r1;
	setp.ge.u32 	%p1, %r46, %r20;
	mov.b32 	%r45, 0;
	@%p1 bra 	$L__BB31_5;
	mov.u32 	%r24, %nctaid.x;
	shl.b32 	%r4, %r24, 10;
	mov.b32 	%r45, 0;
$L__BB31_2:
	mul.wide.u32 	%rd4, %r46, 4;
	add.s64 	%rd5, %rd1, %rd4;
	ld.global.u32 	%r25, [%rd5];
	add.s32 	%r45, %r25, %r45;
	add.s32 	%r8, %r46, 512;
	setp.ge.u32 	%p2, %r8, %r20;
	@%p2 bra 	$L__BB31_4;
	mul.wide.u32 	%rd6, %r8, 4;
	add.s64 	%rd7, %rd1, %rd6;
	ld.global.u32 	%r26, [%rd7];
	add.s32 	%r45, %r26, %r45;
$L__BB31_4:
	add.s32 	%r46, %r46, %r4;
	setp.lt.u32 	%p3, %r46, %r20;
	@%p3 bra 	$L__BB31_2;
$L__BB31_5:
	shl.b32 	%r27, %r1, 2;
	mov.u32 	%r28, _ZN2pf6__smemE;
	add.s32 	%r13, %r28, %r27;
	st.shared.u32 	[%r13], %r45;
	bar.sync 	0;
	setp.gt.u32 	%p4, %r1, 255;
	@%p4 bra 	$L__BB31_7;
	ld.shared.u32 	%r29, [%r13+1024];
	add.s32 	%r45, %r29, %r45;
	st.shared.u32 	[%r13], %r45;
$L__BB31_7:
	bar.sync 	0;
	setp.gt.u32 	%p5, %r1, 127;
	@%p5 bra 	$L__BB31_9;
	ld.shared.u32 	%r30, [%r13+512];
	add.s32 	%r45, %r30, %r45;
	st.shared.u32 	[%r13], %r45;
$L__BB31_9:
	bar.sync 	0;
	setp.gt.u32 	%p6, %r1, 63;
	@%p6 bra 	$L__BB31_11;
	ld.shared.u32 	%r31, [%r13+256];
	add.s32 	%r45, %r31, %r45;
	st.shared.u32 	[%r13], %r45;
$L__BB31_11:
	bar.sync 	0;
	setp.gt.u32 	%p7, %r1, 31;
	@%p7 bra 	$L__BB31_14;
	ld.volatile.shared.u32 	%r32, [%r13+128];
	add.s32 	%r33, %r32, %r45;
	st.volatile.shared.u32 	[%r13], %r33;
	ld.volatile.shared.u32 	%r34, [%r13+64];
	add.s32 	%r35, %r34, %r33;
	st.volatile.shared.u32 	[%r13], %r35;
	ld.volatile.shared.u32 	%r36, [%r13+32];
	add.s32 	%r37, %r36, %r35;
	st.volatile.shared.u32 	[%r13], %r37;
	ld.volatile.shared.u32 	%r38, [%r13+16];
	add.s32 	%r39, %r38, %r37;
	st.volatile.shared.u32 	[%r13], %r39;
	ld.volatile.shared.u32 	%r40, [%r13+8];
	add.s32 	%r41, %r40, %r39;
	st.volatile.shared.u32 	[%r13], %r41;
	ld.volatile.shared.u32 	%r42, [%r13+4];
	add.s32 	%r43, %r42, %r41;
	st.volatile.shared.u32 	[%r13], %r43;
	setp.ne.s32 	%p8, %r1, 0;
	@%p8 bra 	$L__BB31_14;
	ld.shared.u32 	%r44, [_ZN2pf6__smemE];
	cvta.to.global.u64 	%rd8, %rd2;
	mul.wide.u32 	%rd9, %r2, 4;
	add.s64 	%rd10, %rd8, %rd9;
	st.global.u32 	[%rd10], %r44;
$L__BB31_14:
	ret;

}
	// .globl	_ZN2pf7reduce6IiLj256ELb0EEEvPT_S2_j
.visible .entry _ZN2pf7reduce6IiLj256ELb0EEEvPT_S2_j(
	.param .u64 .ptr .align 1 _ZN2pf7reduce6IiLj256ELb0EEEvPT_S2_j_param_0,
	.param .u64 .ptr .align 1 _ZN2pf7reduce6IiLj256ELb0EEEvPT_S2_j_param_1,
	.param .u32 _ZN2pf7reduce6IiLj256ELb0EEEvPT_S2_j_param_2
)
{
	.reg .pred 	%p<8>;
	.reg .b32 	%r<48>;
	.reg .b64 	%rd<11>;

	ld.param.u64 	%rd3, [_ZN2pf7reduce6IiLj256ELb0EEEvPT_S2_j_param_0];
	ld.param.u64 	%rd2, [_ZN2pf7reduce6IiLj256ELb0EEEvPT_S2_j_param_1];
	ld.param.u32 	%r18, [_ZN2pf7reduce6IiLj256ELb0EEEvPT_S2_j_param_2];
	cvta.to.global.u64 	%rd1, %rd3;
	mov.u32 	%r1, %tid.x;
	mov.u32 	%r2, %ctaid.x;
	shl.b32 	%r20, %r2, 9;
	add.s32 	%r43, %r20, %r1;
	setp.ge.u32 	%p1, %r43, %r18;
	mov.b32 	%r42, 0;
	@%p1 bra 	$L__BB32_5;
	mov.u32 	%r22, %nctaid.x;
	shl.b32 	%r4, %r22, 9;
	mov.b32 	%r42, 0;
$L__BB32_2:
	mul.wide.u32 	%rd4, %r43, 4;
	add.s64 	%rd5, %rd1, %rd4;
	ld.global.u32 	%r23, [%rd5];
	add.s32 	%r42, %r23, %r42;
	add.s32 	%r8, %r43, 256;
	setp.ge.u32 	%p2, %r8, %r18;
	@%p2 bra 	$L__BB32_4;
	mul.wide.u32 	%rd6, %r8, 4;
	add.s64 	%rd7, %rd1, %rd6;
	ld.global.u32 	%r24, [%rd7];
	add.s32 	%r42, %r24, %r42;
$L__BB32_4:
	add.s32 	%r43, %r43, %r4;
	setp.lt.u32 	%p3, %r43, %r18;
	@%p3 bra 	$L__BB32_2;
$L__BB32_5:
	shl.b32 	%r25, %r1, 2;
	mov.u32 	%r26, _ZN2pf6__smemE;
	add.s32 	%r13, %r26, %r25;
	st.shared.u32 	[%r13], %r42;
	bar.sync 	0;
	setp.gt.u32 	%p4, %r1, 127;
	@%p4 bra 	$L__BB32_7;
	ld.shared.u32 	%r27, [%r13+512];
	add.s32 	%r42, %r27, %r42;
	st.shared.u32 	[%r13], %r42;
$L__BB32_7:
	bar.sync 	0;
	setp.gt.u32 	%p5, %r1, 63;
	@%p5 bra 	$L__BB32_9;
	ld.shared.u32 	%r28, [%r13+256];
	add.s32 	%r42, %r28, %r42;
	st.shared.u32 	[%r13], %r42;
$L__BB32_9:
	bar.sync 	0;
	setp.gt.u32 	%p6, %r1, 31;
	@%p6 bra 	$L__BB32_12;
	ld.volatile.shared.u32 	%r29, [%r13+128];
	add.s32 	%r30, %r29, %r42;
	st.volatile.shared.u32 	[%r13], %r30;
	ld.volatile.shared.u32 	%r31, [%r13+64];
	add.s32 	%r32, %r31, %r30;
	st.volatile.shared.u32 	[%r13], %r32;
	ld.volatile.shared.u32 	%r33, [%r13+32];
	add.s32 	%r34, %r33, %r32;
	st.volatile.shared.u32 	[%r13], %r34;
	ld.volatile.shared.u32 	%r35, [%r13+16];
	add.s32 	%r36, %r35, %r34;
	st.volatile.shared.u32 	[%r13], %r36;
	ld.volatile.shared.u32 	%r37, [%r13+8];
	add.s32 	%r38, %r37, %r36;
	st.volatile.shared.u32 	[%r13], %r38;
	ld.volatile.shared.u32 	%r39, [%r13+4];
	add.s32 	%r40, %r39, %r38;
	st.volatile.shared.u32 	[%r13], %r40;
	setp.ne.s32 	%p7, %r1, 0;
	@%p7 bra 	$L__BB32_12;
	ld.shared.u32 	%r41, [_ZN2pf6__smemE];
	cvta.to.global.u64 	%rd8, %rd2;
	mul.wide.u32 	%rd9, %r2, 4;
	add.s64 	%rd10, %rd8, %rd9;
	st.global.u32 	[%rd10], %r41;
$L__BB32_12:
	ret;

}
	// .globl	_ZN2pf7reduce6IiLj128ELb0EEEvPT_S2_j
.visible .entry _ZN2pf7reduce6IiLj128ELb0EEEvPT_S2_j(
	.param .u64 .ptr .align 1 _ZN2pf7reduce6IiLj128ELb0EEEvPT_S2_j_param_0,
	.param .u64 .ptr .align 1 _ZN2pf7reduce6IiLj128ELb0EEEvPT_S2_j_param_1,
	.param .u32 _ZN2pf7reduce6IiLj128ELb0EEEvPT_S2_j_param_2
)
{
	.reg .pred 	%p<7>;
	.reg .b32 	%r<44>;
	.reg .b64 	%rd<11>;

	ld.param.u64 	%rd3, [_ZN2pf7reduce6IiLj128ELb0EEEvPT_S2_j_param_0];
	ld.param.u64 	%rd2, [_ZN2pf7reduce6IiLj128ELb0EEEvPT_S2_j_param_1];
	ld.param.u32 	%r16, [_ZN2pf7reduce6IiLj128ELb0EEEvPT_S2_j_param_2];
	cvta.to.global.u64 	%rd1, %rd3;
	mov.u32 	%r1, %tid.x;
	mov.u32 	%r2, %ctaid.x;
	shl.b32 	%r18, %r2, 8;
	add.s32 	%r40, %r18, %r1;
	setp.ge.u32 	%p1, %r40, %r16;
	mov.b32 	%r39, 0;
	@%p1 bra 	$L__BB33_5;
	mov.u32 	%r20, %nctaid.x;
	shl.b32 	%r4, %r20, 8;
	mov.b32 	%r39, 0;
$L__BB33_2:
	mul.wide.u32 	%rd4, %r40, 4;
	add.s64 	%rd5, %rd1, %rd4;
	ld.global.u32 	%r21, [%rd5];
	add.s32 	%r39, %r21, %r39;
	add.s32 	%r8, %r40, 128;
	setp.ge.u32 	%p2, %r8, %r16;
	@%p2 bra 	$L__BB33_4;
	mul.wide.u32 	%rd6, %r8, 4;
	add.s64 	%rd7, %rd1, %rd6;
	ld.global.u32 	%r22, [%rd7];
	add.s32 	%r39, %r22, %r39;
$L__BB33_4:
	add.s32 	%r40, %r40, %r4;
	setp.lt.u32 	%p3, %r40, %r16;
	@%p3 bra 	$L__BB33_2;
$L__BB33_5:
	shl.b32 	%r23, %r1, 2;
	mov.u32 	%r24, _ZN2pf6__smemE;
	add.s32 	%r13, %r24, %r23;
	st.shared.u32 	[%r13], %r39;
	bar.sync 	0;
	setp.gt.u32 	%p4, %r1, 63;
	@%p4 bra 	$L__BB33_7;
	ld.shared.u32 	%r25, [%r13+256];
	add.s32 	%r39, %r25, %r39;
	st.shared.u32 	[%r13], %r39;
$L__BB33_7:
	bar.sync 	0;
	setp.gt.u32 	%p5, %r1, 31;
	@%p5 bra 	$L__BB33_10;
	ld.volatile.shared.u32 	%r26, [%r13+128];
	add.s32 	%r27, %r26, %r39;
	st.volatile.shared.u32 	[%r13], %r27;
	ld.volatile.shared.u32 	%r28, [%r13+64];
	add.s32 	%r29, %r28, %r27;
	st.volatile.shared.u32 	[%r13], %r29;
	ld.volatile.shared.u32 	%r30, [%r13+32];
	add.s32 	%r31, %r30, %r29;
	st.volatile.shared.u32 	[%r13], %r31;
	ld.volatile.shared.u32 	%r32, [%r13+16];
	add.s32 	%r33, %r32, %r31;
	st.volatile.shared.u32 	[%r13], %r33;
	ld.volatile.shared.u32 	%r34, [%r13+8];
	add.s32 	%r35, %r34, %r33;
	st.volatile.shared.u32 	[%r13], %r35;
	ld.volatile.shared.u32 	%r36, [%r13+4];
	add.s32 	%r37, %r36, %r35;
	st.volatile.shared.u32 	[%r13], %r37;
	setp.ne.s32 	%p6, %r1, 0;
	@%p6 bra 	$L__BB33_10;
	ld.shared.u32 	%r38, [_ZN2pf6__smemE];
	cvta.to.global.u64 	%rd8, %rd2;
	mul.wide.u32 	%rd9, %r2, 4;
	add.s64 	%rd10, %rd8, %rd9;
	st.global.u32 	[%rd10], %r38;
$L__BB33_10:
	ret;

}
	// .globl	_ZN2pf7reduce6IiLj64ELb0EEEvPT_S2_j
.visible .entry _ZN2pf7reduce6IiLj64ELb0EEEvPT_S2_j(
	.param .u64 .ptr .align 1 _ZN2pf7reduce6IiLj64ELb0EEEvPT_S2_j_param_0,
	.param .u64 .ptr .align 1 _ZN2pf7reduce6IiLj64ELb0EEEvPT_S2_j_param_1,
	.param .u32 _ZN2pf7reduce6IiLj64ELb0EEEvPT_S2_j_param_2
)
{
	.reg .pred 	%p<6>;
	.reg .b32 	%r<40>;
	.reg .b64 	%rd<11>;

	ld.param.u64 	%rd3, [_ZN2pf7reduce6IiLj64ELb0EEEvPT_S2_j_param_0];
	ld.param.u64 	%rd2, [_ZN2pf7reduce6IiLj64ELb0EEEvPT_S2_j_param_1];
	ld.param.u32 	%r14, [_ZN2pf7reduce6IiLj64ELb0EEEvPT_S2_j_param_2];
	cvta.to.global.u64 	%rd1, %rd3;
	mov.u32 	%r1, %tid.x;
	mov.u32 	%r2, %ctaid.x;
	shl.b32 	%r16, %r2, 7;
	add.s32 	%r37, %r16, %r1;
	setp.ge.u32 	%p1, %r37, %r14;
	mov.b32 	%r36, 0;
	@%p1 bra 	$L__BB34_5;
	mov.u32 	%r18, %nctaid.x;
	shl.b32 	%r4, %r18, 7;
	mov.b32 	%r36, 0;
$L__BB34_2:
	mul.wide.u32 	%rd4, %r37, 4;
	add.s64 	%rd5, %rd1, %rd4;
	ld.global.u32 	%r19, [%rd5];
	add.s32 	%r36, %r19, %r36;
	add.s32 	%r8, %r37, 64;
	setp.ge.u32 	%p2, %r8, %r14;
	@%p2 bra 	$L__BB34_4;
	mul.wide.u32 	%rd6, %r8, 4;
	add.s64 	%rd7, %rd1, %rd6;
	ld.global.u32 	%r20, [%rd7];
	add.s32 	%r36, %r20, %r36;
$L__BB34_4:
	add.s32 	%r37, %r37, %r4;
	setp.lt.u32 	%p3, %r37, %r14;
	@%p3 bra 	$L__BB34_2;
$L__BB34_5:
	shl.b32 	%r21, %r1, 2;
	mov.u32 	%r22, _ZN2pf6__smemE;
	add.s32 	%r13, %r22, %r21;
	st.shared.u32 	[%r13], %r36;
	bar.sync 	0;
	setp.gt.u32 	%p4, %r1, 31;
	@%p4 bra 	$L__BB34_8;
	ld.volatile.shared.u32 	%r23, [%r13+128];
	add.s32 	%r24, %r23, %r36;
	st.volatile.shared.u32 	[%r13], %r24;
	ld.volatile.shared.u32 	%r25, [%r13+64];
	add.s32 	%r26, %r25, %r24;
	st.volatile.shared.u32 	[%r13], %r26;
	ld.volatile.shared.u32 	%r27, [%r13+32];
	add.s32 	%r28, %r27, %r26;
	st.volatile.shared.u32 	[%r13], %r28;
	ld.volatile.shared.u32 	%r29, [%r13+16];
	add.s32 	%r30, %r29, %r28;
	st.volatile.shared.u32 	[%r13], %r30;
	ld.volatile.shared.u32 	%r31, [%r13+8];
	add.s32 	%r32, %r31, %r30;
	st.volatile.shared.u32 	[%r13], %r32;
	ld.volatile.shared.u32 	%r33, [%r13+4];
	add.s32 	%r34, %r33, %r32;
	st.volatile.shared.u32 	[%r13], %r34;
	setp.ne.s32 	%p5, %r1, 0;
	@%p5 bra 	$L__BB34_8;
	ld.shared.u32 	%r35, [_ZN2pf6__smemE];
	cvta.to.global.u64 	%rd8, %rd2;
	mul.wide.u32 	%rd9, %r2, 4;
	add.s64 	%rd10, %rd8, %rd9;
	st.global.u32 	[%rd10], %r35;
$L__BB34_8:
	ret;

}
	// .globl	_ZN2pf7reduce6IiLj32ELb0EEEvPT_S2_j
.visible .entry _ZN2pf7reduce6IiLj32ELb0EEEvPT_S2_j(
	.param .u64 .ptr .align 1 _ZN2pf7reduce6IiLj32ELb0EEEvPT_S2_j_param_0,
	.param .u64 .ptr .align 1 _ZN2pf7reduce6IiLj32ELb0EEEvPT_S2_j_param_1,
	.param .u32 _ZN2pf7reduce6IiLj32ELb0EEEvPT_S2_j_param_2
)
{
	.reg .pred 	%p<6>;
	.reg .b32 	%r<38>;
	.reg .b64 	%rd<11>;

	ld.param.u64 	%rd3, [_ZN2pf7reduce6IiLj32ELb0EEEvPT_S2_j_param_0];
	ld.param.u64 	%rd2, [_ZN2pf7reduce6IiLj32ELb0EEEvPT_S2_j_param_1];
	ld.param.u32 	%r14, [_ZN2pf7reduce6IiLj32ELb0EEEvPT_S2_j_param_2];
	cvta.to.global.u64 	%rd1, %rd3;
	mov.u32 	%r1, %tid.x;
	mov.u32 	%r2, %ctaid.x;
	shl.b32 	%r16, %r2, 6;
	add.s32 	%r35, %r16, %r1;
	setp.ge.u32 	%p1, %r35, %r14;
	mov.b32 	%r34, 0;
	@%p1 bra 	$L__BB35_5;
	mov.u32 	%r18, %nctaid.x;
	shl.b32 	%r4, %r18, 6;
	mov.b32 	%r34, 0;
$L__BB35_2:
	mul.wide.u32 	%rd4, %r35, 4;
	add.s64 	%rd5, %rd1, %rd4;
	ld.global.u32 	%r19, [%rd5];
	add.s32 	%r34, %r19, %r34;
	add.s32 	%r8, %r35, 32;
	setp.ge.u32 	%p2, %r8, %r14;
	@%p2 bra 	$L__BB35_4;
	mul.wide.u32 	%rd6, %r8, 4;
	add.s64 	%rd7, %rd1, %rd6;
	ld.global.u32 	%r20, [%rd7];
	add.s32 	%r34, %r20, %r34;
$L__BB35_4:
	add.s32 	%r35, %r35, %r4;
	setp.lt.u32 	%p3, %r35, %r14;
	@%p3 bra 	$L__BB35_2;
$L__BB35_5:
	shl.b32 	%r21, %r1, 2;
	mov.u32 	%r22, _ZN2pf6__smemE;
	add.s32 	%r13, %r22, %r21;
	st.shared.u32 	[%r13], %r34;
	bar.sync 	0;
	setp.gt.u32 	%p4, %r1, 31;
	@%p4 bra 	$L__BB35_8;
	ld.volatile.shared.u32 	%r23, [%r13+64];
	add.s32 	%r24, %r23, %r34;
	st.volatile.shared.u32 	[%r13], %r24;
	ld.volatile.shared.u32 	%r25, [%r13+32];
	add.s32 	%r26, %r25, %r24;
	st.volatile.shared.u32 	[%r13], %r26;
	ld.volatile.shared.u32 	%r27, [%r13+16];
	add.s32 	%r28, %r27, %r26;
	st.volatile.shared.u32 	[%r13], %r28;
	ld.volatile.shared.u32 	%r29, [%r13+8];
	add.s32 	%r30, %r29, %r28;
	st.volatile.shared.u32 	[%r13], %r30;
	ld.volatile.shared.u32 	%r31, [%r13+4];
	add.s32 	%r32, %r31, %r30;
	st.volatile.shared.u32 	[%r13], %r32;
	setp.ne.s32 	%p5, %r1, 0;
	@%p5 bra 	$L__BB35_8;
	ld.shared.u32 	%r33, [_ZN2pf6__smemE];
	cvta.to.global.u64 	%rd8, %rd2;
	mul.wide.u32 	%rd9, %r2, 4;
	add.s64 	%rd10, %rd8, %rd9;
	st.global.u32 	[%rd10], %r33;
$L__BB35_8:
	ret;

}
	// .globl	_ZN2pf7reduce6IiLj16ELb0EEEvPT_S2_j
.visible .entry _ZN2pf7reduce6IiLj16ELb0EEEvPT_S2_j(
	.param .u64 .ptr .align 1 _ZN2pf7reduce6IiLj16ELb0EEEvPT_S2_j_param_0,
	.param .u64 .ptr .align 1 _ZN2pf7reduce6IiLj16ELb0EEEvPT_S2_j_param_1,
	.param .u32 _ZN2pf7reduce6IiLj16ELb0EEEvPT_S2_j_param_2
)
{
	.reg .pred 	%p<6>;
	.reg .b32 	%r<36>;
	.reg .b64 	%rd<11>;

	ld.param.u64 	%rd3, [_ZN2pf7reduce6IiLj16ELb0EEEvPT_S2_j_param_0];
	ld.param.u64 	%rd2, [_ZN2pf7reduce6IiLj16ELb0EEEvPT_S2_j_param_1];
	ld.param.u32 	%r14, [_ZN2pf7reduce6IiLj16ELb0EEEvPT_S2_j_param_2];
	cvta.to.global.u64 	%rd1, %rd3;
	mov.u32 	%r1, %tid.x;
	mov.u32 	%r2, %ctaid.x;
	shl.b32 	%r16, %r2, 5;
	add.s32 	%r33, %r16, %r1;
	setp.ge.u32 	%p1, %r33, %r14;
	mov.b32 	%r32, 0;
	@%p1 bra 	$L__BB36_5;
	mov.u32 	%r18, %nctaid.x;
	shl.b32 	%r4, %r18, 5;
	mov.b32 	%r32, 0;
$L__BB36_2:
	mul.wide.u32 	%rd4, %r33, 4;
	add.s64 	%rd5, %rd1, %rd4;
	ld.global.u32 	%r19, [%rd5];
	add.s32 	%r32, %r19, %r32;
	add.s32 	%r8, %r33, 16;
	setp.ge.u32 	%p2, %r8, %r14;
	@%p2 bra 	$L__BB36_4;
	mul.wide.u32 	%rd6, %r8, 4;
	add.s64 	%rd7, %rd1, %rd6;
	ld.global.u32 	%r20, [%rd7];
	add.s32 	%r32, %r20, %r32;
$L__BB36_4:
	add.s32 	%r33, %r33, %r4;
	setp.lt.u32 	%p3, %r33, %r14;
	@%p3 bra 	$L__BB36_2;
$L__BB36_5:
	shl.b32 	%r21, %r1, 2;
	mov.u32 	%r22, _ZN2pf6__smemE;
	add.s32 	%r13, %r22, %r21;
	st.shared.u32 	[%r13], %r32;
	bar.sync 	0;
	setp.gt.u32 	%p4, %r1, 31;
	@%p4 bra 	$L__BB36_8;
	ld.volatile.shared.u32 	%r23, [%r13+32];
	add.s32 	%r24, %r23, %r32;
	st.volatile.shared.u32 	[%r13], %r24;
	ld.volatile.shared.u32 	%r25, [%r13+16];
	add.s32 	%r26, %r25, %r24;
	st.volatile.shared.u32 	[%r13], %r26;
	ld.volatile.shared.u32 	%r27, [%r13+8];
	add.s32 	%r28, %r27, %r26;
	st.volatile.shared.u32 	[%r13], %r28;
	ld.volatile.shared.u32 	%r29, [%r13+4];
	add.s32 	%r30, %r29, %r28;
	st.volatile.shared.u32 	[%r13], %r30;
	setp.ne.s32 	%p5, %r1, 0;
	@%p5 bra 	$L__BB36_8;
	ld.shared.u32 	%r31, [_ZN2pf6__smemE];
	cvta.to.global.u64 	%rd8, %rd2;
	mul.wide.u32 	%rd9, %r2, 4;
	add.s64 	%rd10, %rd8, %rd9;
	st.global.u32 	[%rd10], %r31;
$L__BB36_8:
	ret;

}
	// .globl	_ZN2pf7reduce6IiLj8ELb0EEEvPT_S2_j
.visible .entry _ZN2pf7reduce6IiLj8ELb0EEEvPT_S2_j(
	.param .u64 .ptr .align 1 _ZN2pf7reduce6IiLj8ELb0EEEvPT_S2_j_param_0,
	.param .u64 .ptr .align 1 _ZN2pf7reduce6IiLj8ELb0EEEvPT_S2_j_param_1,
	.param .u32 _ZN2pf7reduce6IiLj8ELb0EEEvPT_S2_j_param_2
)
{
	.reg .pred 	%p<6>;
	.reg .b32 	%r<34>;
	.reg .b64 	%rd<11>;

	ld.param.u64 	%rd3, [_ZN2pf7reduce6IiLj8ELb0EEEvPT_S2_j_param_0];
	ld.param.u64 	%rd2, [_ZN2pf7reduce6IiLj8ELb0EEEvPT_S2_j_param_1];
	ld.param.u32 	%r14, [_ZN2pf7reduce6IiLj8ELb0EEEvPT_S2_j_param_2];
	cvta.to.global.u64 	%rd1, %rd3;
	mov.u32 	%r1, %tid.x;
	mov.u32 	%r2, %ctaid.x;
	shl.b32 	%r16, %r2, 4;
	add.s32 	%r31, %r16, %r1;
	setp.ge.u32 	%p1, %r31, %r14;
	mov.b32 	%r30, 0;
	@%p1 bra 	$L__BB37_5;
	mov.u32 	%r18, %nctaid.x;
	shl.b32 	%r4, %r18, 4;
	mov.b32 	%r30, 0;
$L__BB37_2:
	mul.wide.u32 	%rd4, %r31, 4;
	add.s64 	%rd5, %rd1, %rd4;
	ld.global.u32 	%r19, [%rd5];
	add.s32 	%r30, %r19, %r30;
	add.s32 	%r8, %r31, 8;
	setp.ge.u32 	%p2, %r8, %r14;
	@%p2 bra 	$L__BB37_4;
	mul.wide.u32 	%rd6, %r8, 4;
	add.s64 	%rd7, %rd1, %rd6;
	ld.global.u32 	%r20, [%rd7];
	add.s32 	%r30, %r20, %r30;
$L__BB37_4:
	add.s32 	%r31, %r31, %r4;
	setp.lt.u32 	%p3, %r31, %r14;
	@%p3 bra 	$L__BB37_2;
$L__BB37_5:
	shl.b32 	%r21, %r1, 2;
	mov.u32 	%r22, _ZN2pf6__smemE;
	add.s32 	%r13, %r22, %r21;
	st.shared.u32 	[%r13], %r30;
	bar.sync 	0;
	setp.gt.u32 	%p4, %r1, 31;
	@%p4 bra 	$L__BB37_8;
	ld.volatile.shared.u32 	%r23, [%r13+16];
	add.s32 	%r24, %r23, %r30;
	st.volatile.shared.u32 	[%r13], %r24;
	ld.volatile.shared.u32 	%r25, [%r13+8];
	add.s32 	%r26, %r25, %r24;
	st.volatile.shared.u32 	[%r13], %r26;
	ld.volatile.shared.u32 	%r27, [%r13+4];
	add.s32 	%r28, %r27, %r26;
	st.volatile.shared.u32 	[%r13], %r28;
	setp.ne.s32 	%p5, %r1, 0;
	@%p5 bra 	$L__BB37_8;
	ld.shared.u32 	%r29, [_ZN2pf6__smemE];
	cvta.to.global.u64 	%rd8, %rd2;
	mul.wide.u32 	%rd9, %r2, 4;
	add.s64 	%rd10, %rd8, %rd9;
	st.global.u32 	[%rd10], %r29;
$L__BB37_8:
	ret;

}
	// .globl	_ZN2pf7reduce6IiLj4ELb0EEEvPT_S2_j
.visible .entry _ZN2pf7reduce6IiLj4ELb0EEEvPT_S2_j(
	.param .u64 .ptr .align 1 _ZN2pf7reduce6IiLj4ELb0EEEvPT_S2_j_param_0,
	.param .u64 .ptr .align 1 _ZN2pf7reduce6IiLj4ELb0EEEvPT_S2_j_param_1,
	.param .u32 _ZN2pf7reduce6IiLj4ELb0EEEvPT_S2_j_param_2
)
{
	.reg .pred 	%p<6>;
	.reg .b32 	%r<32>;
	.reg .b64 	%rd<11>;

	ld.param.u64 	%rd3, [_ZN2pf7reduce6IiLj4ELb0EEEvPT_S2_j_param_0];
	ld.param.u64 	%rd2, [_ZN2pf7reduce6IiLj4ELb0EEEvPT_S2_j_param_1];
	ld.param.u32 	%r14, [_ZN2pf7reduce6IiLj4ELb0EEEvPT_S2_j_param_2];
	cvta.to.global.u64 	%rd1, %rd3;
	mov.u32 	%r1, %tid.x;
	mov.u32 	%r2, %ctaid.x;
	shl.b32 	%r16, %r2, 3;
	add.s32 	%r29, %r16, %r1;
	setp.ge.u32 	%p1, %r29, %r14;
	mov.b32 	%r28, 0;
	@%p1 bra 	$L__BB38_5;
	mov.u32 	%r18, %nctaid.x;
	shl.b32 	%r4, %r18, 3;
	mov.b32 	%r28, 0;
$L__BB38_2:
	mul.wide.u32 	%rd4, %r29, 4;
	add.s64 	%rd5, %rd1, %rd4;
	ld.global.u32 	%r19, [%rd5];
	add.s32 	%r28, %r19, %r28;
	add.s32 	%r8, %r29, 4;
	setp.ge.u32 	%p2, %r8, %r14;
	@%p2 bra 	$L__BB38_4;
	mul.wide.u32 	%rd6, %r8, 4;
	add.s64 	%rd7, %rd1, %rd6;
	ld.global.u32 	%r20, [%rd7];
	add.s32 	%r28, %r20, %r28;
$L__BB38_4:
	add.s32 	%r29, %r29, %r4;
	setp.lt.u32 	%p3, %r29, %r14;
	@%p3 bra 	$L__BB38_2;
$L__BB38_5:
	shl.b32 	%r21, %r1, 2;
	mov.u32 	%r22, _ZN2pf6__smemE;
	add.s32 	%r13, %r22, %r21;
	st.shared.u32 	[%r13], %r28;
	bar.sync 	0;
	setp.gt.u32 	%p4, %r1, 31;
	@%p4 bra 	$L__BB38_8;
	ld.volatile.shared.u32 	%r23, [%r13+8];
	add.s32 	%r24, %r23, %r28;
	st.volatile.shared.u32 	[%r13], %r24;
	ld.volatile.shared.u32 	%r25, [%r13+4];
	add.s32 	%r26, %r25, %r24;
	st.volatile.shared.u32 	[%r13], %r26;
	setp.ne.s32 	%p5, %r1, 0;
	@%p5 bra 	$L__BB38_8;
	ld.shared.u32 	%r27, [_ZN2pf6__smemE];
	cvta.to.global.u64 	%rd8, %rd2;
	mul.wide.u32 	%rd9, %r2, 4;
	add.s64 	%rd10, %rd8, %rd9;
	st.global.u32 	[%rd10], %r27;
$L__BB38_8:
	ret;

}
	// .globl	_ZN2pf7reduce6IiLj2ELb0EEEvPT_S2_j
.visible .entry _ZN2pf7reduce6IiLj2ELb0EEEvPT_S2_j(
	.param .u64 .ptr .align 1 _ZN2pf7reduce6IiLj2ELb0EEEvPT_S2_j_param_0,
	.param .u64 .ptr .align 1 _ZN2pf7reduce6IiLj2ELb0EEEvPT_S2_j_param_1,
	.param .u32 _ZN2pf7reduce6IiLj2ELb0EEEvPT_S2_j_param_2
)
{
	.reg .pred 	%p<6>;
	.reg .b32 	%r<30>;
	.reg .b64 	%rd<11>;

	ld.param.u64 	%rd3, [_ZN2pf7reduce6IiLj2ELb0EEEvPT_S2_j_param_0];
	ld.param.u64 	%rd2, [_ZN2pf7reduce6IiLj2ELb0EEEvPT_S2_j_param_1];
	ld.param.u32 	%r14, [_ZN2pf7reduce6IiLj2ELb0EEEvPT_S2_j_param_2];
	cvta.to.global.u64 	%rd1, %rd3;
	mov.u32 	%r1, %tid.x;
	mov.u32 	%r2, %ctaid.x;
	shl.b32 	%r16, %r2, 2;
	add.s32 	%r27, %r16, %r1;
	setp.ge.u32 	%p1, %r27, %r14;
	mov.b32 	%r26, 0;
	@%p1 bra 	$L__BB39_5;
	mov.u32 	%r18, %nctaid.x;
	shl.b32 	%r4, %r18, 2;
	mov.b32 	%r26, 0;
$L__BB39_2:
	mul.wide.u32 	%rd4, %r27, 4;
	add.s64 	%rd5, %rd1, %rd4;
	ld.global.u32 	%r19, [%rd5];
	add.s32 	%r26, %r19, %r26;
	add.s32 	%r8, %r27, 2;
	setp.ge.u32 	%p2, %r8, %r14;
	@%p2 bra 	$L__BB39_4;
	mul.wide.u32 	%rd6, %r8, 4;
	add.s64 	%rd7, %rd1, %rd6;
	ld.global.u32 	%r20, [%rd7];
	add.s32 	%r26, %r20, %r26;
$L__BB39_4:
	add.s32 	%r27, %r27, %r4;
	setp.lt.u32 	%p3, %r27, %r14;
	@%p3 bra 	$L__BB39_2;
$L__BB39_5:
	shl.b32 	%r21, %r1, 2;
	mov.u32 	%r22, _ZN2pf6__smemE;
	add.s32 	%r13, %r22, %r21;
	st.shared.u32 	[%r13], %r26;
	bar.sync 	0;
	setp.gt.u32 	%p4, %r1, 31;
	@%p4 bra 	$L__BB39_8;
	ld.volatile.shared.u32 	%r23, [%r13+4];
	add.s32 	%r24, %r23, %r26;
	st.volatile.shared.u32 	[%r13], %r24;
	setp.ne.s32 	%p5, %r1, 0;
	@%p5 bra 	$L__BB39_8;
	ld.shared.u32 	%r25, [_ZN2pf6__smemE];
	cvta.to.global.u64 	%rd8, %rd2;
	mul.wide.u32 	%rd9, %r2, 4;
	add.s64 	%rd10, %rd8, %rd9;
	st.global.u32 	[%rd10], %r25;
$L__BB39_8:
	ret;

}
	// .globl	_ZN2pf7reduce6IiLj1ELb0EEEvPT_S2_j
.visible .entry _ZN2pf7reduce6IiLj1ELb0EEEvPT_S2_j(
	.param .u64 .ptr .align 1 _ZN2pf7reduce6IiLj1ELb0EEEvPT_S2_j_param_0,
	.param .u64 .ptr .align 1 _ZN2pf7reduce6IiLj1ELb0EEEvPT_S2_j_param_1,
	.param .u32 _ZN2pf7reduce6IiLj1ELb0EEEvPT_S2_j_param_2
)
{
	.reg .pred 	%p<5>;
	.reg .b32 	%r<28>;
	.reg .b64 	%rd<9>;

	ld.param.u64 	%rd3, [_ZN2pf7reduce6IiLj1ELb0EEEvPT_S2_j_param_0];
	ld.param.u64 	%rd4, [_ZN2pf7reduce6IiLj1ELb0EEEvPT_S2_j_param_1];
	ld.param.u32 	%r12, [_ZN2pf7reduce6IiLj1ELb0EEEvPT_S2_j_param_2];
	mov.u32 	%r1, %tid.x;
	mov.u32 	%r2, %ctaid.x;
	shl.b32 	%r14, %r2, 1;
	add.s32 	%r25, %r14, %r1;
	setp.ge.u32 	%p1, %r25, %r12;
	mov.b32 	%r24, 0;
	@%p1 bra 	$L__BB40_5;
	mov.u32 	%r16, %nctaid.x;
	shl.b32 	%r4, %r16, 1;
	cvta.to.global.u64 	%rd1, %rd3;
	mov.b32 	%r24, 0;
$L__BB40_2:
	mul.wide.u32 	%rd5, %r25, 4;
	add.s64 	%rd2, %rd1, %rd5;
	ld.global.u32 	%r17, [%rd2];
	add.s32 	%r24, %r17, %r24;
	add.s32 	%r18, %r25, 1;
	setp.ge.u32 	%p2, %r18, %r12;
	@%p2 bra 	$L__BB40_4;
	ld.global.u32 	%r19, [%rd2+4];
	add.s32 	%r24, %r19, %r24;
$L__BB40_4:
	add.s32 	%r25, %r25, %r4;
	setp.lt.u32 	%p3, %r25, %r12;
	@%p3 bra 	$L__BB40_2;
$L__BB40_5:
	shl.b32 	%r20, %r1, 2;
	mov.u32 	%r21, _ZN2pf6__smemE;
	add.s32 	%r22, %r21, %r20;
	st.shared.u32 	[%r22], %r24;
	bar.sync 	0;
	setp.ne.s32 	%p4, %r1, 0;
	@%p4 bra 	$L__BB40_7;
	ld.shared.u32 	%r23, [_ZN2pf6__smemE];
	cvta.to.global.u64 	%rd6, %rd4;
	mul.wide.u32 	%rd7, %r2, 4;
	add.s64 	%rd8, %rd6, %rd7;
	st.global.u32 	[%rd8], %r23;
$L__BB40_7:
	ret;

}


// ===== COMPILED SASS (sm_100) =====

	.target	sm_100

	.elftype	@"ET_EXEC"


//--------------------- .note.nv.tkinfo           --------------------------
	.section	.note.nv.tkinfo,"",@"SHT_NOTE"
	.sectionflags	@"SHF_NOTE_NV_TKINFO"
	.tkinfo
        /*0018*/ 	.word	0x00000002
        /*0030*/ 	.string	""
        /*0030*/ 	.string	"ptxas"
        /*0030*/ 	.string	"Cuda compilation tools, release 13.0, V13.0.88"
        /*0030*/ 	.string	"Build cuda_13.0.r13.0/compiler.36424714_0"
        /*0030*/ 	.string	"-arch sm_100 -m 64 "



//--------------------- .note.nv.cuinfo           --------------------------
	.section	.note.nv.cuinfo,"",@"SHT_NOTE"
	.sectionflags	@"SHF_NOTE_NV_CUINFO"
        /*0018*/ 	.short	0x0002
        /*001a*/ 	.short	0x0064
        /*001c*/ 	.short	0x0082
	.zero		2


//--------------------- .nv.info                  --------------------------
	.section	.nv.info,"",@"SHT_CUDA_INFO"
	.align	4


	//----- nvinfo : EIATTR_REGCOUNT
	.align		4
        /*0000*/ 	.byte	0x04, 0x2f
        /*0002*/ 	.short	(.L_1 - .L_0)
	.align		4
.L_0:
        /*0004*/ 	.word	index@(_ZN2pf7saxpy_KEifPfS0_)
        /*0008*/ 	.word	0x0000000a


	//----- nvinfo : EIATTR_FRAME_SIZE
	.align		4
.L_1:
        /*000c*/ 	.byte	0x04, 0x11
        /*000e*/ 	.short	(.L_3 - .L_2)
	.align		4
.L_2:
        /*0010*/ 	.word	index@(_ZN2pf7saxpy_KEifPfS0_)
        /*0014*/ 	.word	0x00000000


	//----- nvinfo : EIATTR_REGCOUNT
	.align		4
.L_3:
        /*0018*/ 	.byte	0x04, 0x2f
        /*001a*/ 	.short	(.L_5 - .L_4)
	.align		4
.L_4:
        /*001c*/ 	.word	index@(_ZN2pf7reduce6IfLj512ELb1EEEvPT_S2_j)
        /*0020*/ 	.word	0x0000000f


	//----- nvinfo : EIATTR_FRAME_SIZE
	.align		4
.L_5:
        /*0024*/ 	.byte	0x04, 0x11
        /*0026*/ 	.short	(.L_7 - .L_6)
	.align		4
.L_6:
        /*0028*/ 	.word	index@(_ZN2pf7reduce6IfLj512ELb1EEEvPT_S2_j)
        /*002c*/ 	.word	0x00000000


	//----- nvinfo : EIATTR_REGCOUNT
	.align		4
.L_7:
        /*0030*/ 	.byte	0x04, 0x2f
        /*0032*/ 	.short	(.L_9 - .L_8)
	.align		4
.L_8:
        /*0034*/ 	.word	index@(_ZN2pf7reduce6IfLj256ELb1EEEvPT_S2_j)
        /*0038*/ 	.word	0x0000000e


	//----- nvinfo : EIATTR_FRAME_SIZE
	.align		4
.L_9:
        /*003c*/ 	.byte	0x04, 0x11
        /*003e*/ 	.short	(.L_11 - .L_10)
	.align		4
.L_10:
        /*0040*/ 	.word	index@(_ZN2pf7reduce6IfLj256ELb1EEEvPT_S2_j)
        /*0044*/ 	.word	0x00000000


	//----- nvinfo : EIATTR_REGCOUNT
	.align		4
.L_11:
        /*0048*/ 	.byte	0x04, 0x2f
        /*004a*/ 	.short	(.L_13 - .L_12)
	.align		4
.L_12:
        /*004c*/ 	.word	index@(_ZN2pf7reduce6IfLj128ELb1EEEvPT_S2_j)
        /*0050*/ 	.word	0x0000000e


	//----- nvinfo : EIATTR_FRAME_SIZE
	.align		4
.L_13:
        /*0054*/ 	.byte	0x04, 0x11
        /*0056*/ 	.short	(.L_15 - .L_14)
	.align		4
.L_14:
        /*0058*/ 	.word	index@(_ZN2pf7reduce6IfLj128ELb1EEEvPT_S2_j)
        /*005c*/ 	.word	0x00000000


	//----- nvinfo : EIATTR_REGCOUNT
	.align		4
.L_15:
        /*0060*/ 	.byte	0x04, 0x2f
        /*0062*/ 	.short	(.L_17 - .L_16)
	.align		4
.L_16:
        /*0064*/ 	.word	index@(_ZN2pf7reduce6IfLj64ELb1EEEvPT_S2_j)
        /*0068*/ 	.word	0x0000000e


	//----- nvinfo : EIATTR_FRAME_SIZE
	.align		4
.L_17:
        /*006c*/ 	.byte	0x04, 0x11
        /*006e*/ 	.short	(.L_19 - .L_18)
	.align		4
.L_18:
        /*0070*/ 	.word	index@(_ZN2pf7reduce6IfLj64ELb1EEEvPT_S2_j)
        /*0074*/ 	.word	0x00000000


	//----- nvinfo : EIATTR_REGCOUNT
	.align		4
.L_19:
        /*0078*/ 	.byte	0x04, 0x2f
        /*007a*/ 	.short	(.L_21 - .L_20)
	.align		4
.L_20:
        /*007c*/ 	.word	index@(_ZN2pf7reduce6IfLj32ELb1EEEvPT_S2_j)
        /*0080*/ 	.word	0x0000000e


	//----- nvinfo : EIATTR_FRAME_SIZE
	.align		4
.L_21:
        /*0084*/ 	.byte	0x04, 0x11
        /*0086*/ 	.short	(.L_23 - .L_22)
	.align		4
.L_22:
        /*0088*/ 	.word	index@(_ZN2pf7reduce6IfLj32ELb1EEEvPT_S2_j)
        /*008c*/ 	.word	0x00000000


	//----- nvinfo : EIATTR_REGCOUNT
	.align		4
.L_23:
        /*0090*/ 	.byte	0x04, 0x2f
        /*0092*/ 	.short	(.L_25 - .L_24)
	.align		4
.L_24:
        /*0094*/ 	.word	index@(_ZN2pf7reduce6IfLj16ELb1EEEvPT_S2_j)
        /*0098*/ 	.word	0x0000000e


	//----- nvinfo : EIATTR_FRAME_SIZE
	.align		4
.L_25:
        /*009c*/ 	.byte	0x04, 0x11
        /*009e*/ 	.short	(.L_27 - .L_26)
	.align		4
.L_26:
        /*00a0*/ 	.word	index@(_ZN2pf7reduce6IfLj16ELb1EEEvPT_S2_j)
        /*00a4*/ 	.word	0x00000000


	//----- nvinfo : EIATTR_REGCOUNT
	.align		4
.L_27:
        /*00a8*/ 	.byte	0x04, 0x2f
        /*00aa*/ 	.short	(.L_29 - .L_28)
	.align		4
.L_28:
        /*00ac*/ 	.word	index@(_ZN2pf7reduce6IfLj8ELb1EEEvPT_S2_j)
        /*00b0*/ 	.word	0x0000000e


	//----- nvinfo : EIATTR_FRAME_SIZE
	.align		4
.L_29:
        /*00b4*/ 	.byte	0x04, 0x11
        /*00b6*/ 	.short	(.L_31 - .L_30)
	.align		4
.L_30:
        /*00b8*/ 	.word	index@(_ZN2pf7reduce6IfLj8ELb1EEEvPT_S2_j)
        /*00bc*/ 	.word	0x00000000


	//----- nvinfo : EIATTR_REGCOUNT
	.align		4
.L_31:
        /*00c0*/ 	.byte	0x04, 0x2f
        /*00c2*/ 	.short	(.L_33 - .L_32)
	.align		4
.L_32:
        /*00c4*/ 	.word	index@(_ZN2pf7reduce6IfLj4ELb1EEEvPT_S2_j)
        /*00c8*/ 	.word	0x0000000e


	//----- nvinfo : EIATTR_FRAME_SIZE
	.align		4
.L_33:
        /*00cc*/ 	.byte	0x04, 0x11
        /*00ce*/ 	.short	(.L_35 - .L_34)
	.align		4
.L_34:
        /*00d0*/ 	.word	index@(_ZN2pf7reduce6IfLj4ELb1EEEvPT_S2_j)
        /*00d4*/ 	.word	0x00000000


	//----- nvinfo : EIATTR_REGCOUNT
	.align		4
.L_35:
        /*00d8*/ 	.byte	0x04, 0x2f
        /*00da*/ 	.short	(.L_37 - .L_36)
	.align		4
.L_36:
        /*00dc*/ 	.word	index@(_ZN2pf7reduce6IfLj2ELb1EEEvPT_S2_j)
        /*00e0*/ 	.word	0x0000000e


	//----- nvinfo : EIATTR_FRAME_SIZE
	.align		4
.L_37:
        /*00e4*/ 	.byte	0x04, 0x11
        /*00e6*/ 	.short	(.L_39 - .L_38)
	.align		4
.L_38:
        /*00e8*/ 	.word	index@(_ZN2pf7reduce6IfLj2ELb1EEEvPT_S2_j)
        /*00ec*/ 	.word	0x00000000


	//----- nvinfo : EIATTR_REGCOUNT
	.align		4
.L_39:
        /*00f0*/ 	.byte	0x04, 0x2f
        /*00f2*/ 	.short	(.L_41 - .L_40)
	.align		4
.L_40:
        /*00f4*/ 	.word	index@(_ZN2pf7reduce6IfLj1ELb1EEEvPT_S2_j)
        /*00f8*/ 	.word	0x00000010


	//----- nvinfo : EIATTR_FRAME_SIZE
	.align		4
.L_41:
        /*00fc*/ 	.byte	0x04, 0x11
        /*00fe*/ 	.short	(.L_43 - .L_42)
	.align		4
.L_42:
        /*0100*/ 	.word	index@(_ZN2pf7reduce6IfLj1ELb1EEEvPT_S2_j)
        /*0104*/ 	.word	0x00000000


	//----- nvinfo : EIATTR_REGCOUNT
	.align		4
.L_43:
        /*0108*/ 	.byte	0x04, 0x2f
        /*010a*/ 	.short	(.L_45 - .L_44)
	.align		4
.L_44:
        /*010c*/ 	.word	index@(_ZN2pf7reduce6IfLj512ELb0EEEvPT_S2_j)
        /*0110*/ 	.word	0x0000000f


	//----- nvinfo : EIATTR_FRAME_SIZE
	.align		4
.L_45:
        /*0114*/ 	.byte	0x04, 0x11
        /*0116*/ 	.short	(.L_47 - .L_46)
	.align		4
.L_46:
        /*0118*/ 	.word	index@(_ZN2pf7reduce6IfLj512ELb0EEEvPT_S2_j)
        /*011c*/ 	.word	0x00000000


	//----- nvinfo : EIATTR_REGCOUNT
	.align		4
.L_47:
        /*0120*/ 	.byte	0x04, 0x2f
        /*0122*/ 	.short	(.L_49 - .L_48)
	.align		4
.L_48:
        /*0124*/ 	.word	index@(_ZN2pf7reduce6IfLj256ELb0EEEvPT_S2_j)
        /*0128*/ 	.word	0x0000000e


	//----- nvinfo : EIATTR_FRAME_SIZE
	.align		4
.L_49:
        /*012c*/ 	.byte	0x04, 0x11
        /*012e*/ 	.short	(.L_51 - .L_50)
	.align		4
.L_50:
        /*0130*/ 	.word	index@(_ZN2pf7reduce6IfLj256ELb0EEEvPT_S2_j)
        /*0134*/ 	.word	0x00000000


	//----- nvinfo : EIATTR_REGCOUNT
	.align		4
.L_51:
        /*0138*/ 	.byte	0x04, 0x2f
        /*013a*/ 	.short	(.L_53 - .L_52)
	.align		4
.L_52:
        /*013c*/ 	.word	index@(_ZN2pf7reduce6IfLj128ELb0EEEvPT_S2_j)
        /*0140*/ 	.word	0x0000000e


	//----- nvinfo : EIATTR_FRAME_SIZE
	.align		4
.L_53:
        /*0144*/ 	.byte	0x04, 0x11
        /*0146*/ 	.short	(.L_55 - .L_54)
	.align		4
.L_54:
        /*0148*/ 	.word	index@(_ZN2pf7reduce6IfLj128ELb0EEEvPT_S2_j)
        /*014c*/ 	.word	0x00000000


	//----- nvinfo : EIATTR_REGCOUNT
	.align		4
.L_55:
        /*0150*/ 	.byte	0x04, 0x2f
        /*0152*/ 	.short	(.L_57 - .L_56)
	.align		4
.L_56:
        /*0154*/ 	.word	index@(_ZN2pf7reduce6IfLj64ELb0EEEvPT_S2_j)
        /*0158*/ 	.word	0x0000000e


	//----- nvinfo : EIATTR_FRAME_SIZE
	.align		4
.L_57:
        /*015c*/ 	.byte	0x04, 0x11
        /*015e*/ 	.short	(.L_59 - .L_58)
	.align		4
.L_58:
        /*0160*/ 	.word	index@(_ZN2pf7reduce6IfLj64ELb0EEEvPT_S2_j)
        /*0164*/ 	.word	0x00000000


	//----- nvinfo : EIATTR_REGCOUNT
	.align		4
.L_59:
        /*0168*/ 	.byte	0x04, 0x2f
        /*016a*/ 	.short	(.L_61 - .L_60)
	.align		4
.L_60:
        /*016c*/ 	.word	index@(_ZN2pf7reduce6IfLj32ELb0EEEvPT_S2_j)
        /*0170*/ 	.word	0x0000000e


	//----- nvinfo : EIATTR_FRAME_SIZE
	.align		4
.L_61:
        /*0174*/ 	.byte	0x04, 0x11
        /*0176*/ 	.short	(.L_63 - .L_62)
	.align		4
.L_62:
        /*0178*/ 	.word	index@(_ZN2pf7reduce6IfLj32ELb0EEEvPT_S2_j)
        /*017c*/ 	.word	0x00000000


	//----- nvinfo : EIATTR_REGCOUNT
	.align		4
.L_63:
        /*0180*/ 	.byte	0x04, 0x2f
        /*0182*/ 	.short	(.L_65 - .L_64)
	.align		4
.L_64:
        /*0184*/ 	.word	index@(_ZN2pf7reduce6IfLj16ELb0EEEvPT_S2_j)
        /*0188*/ 	.word	0x0000000e


	//----- nvinfo : EIATTR_FRAME_SIZE
	.align		4
.L_65:
        /*018c*/ 	.byte	0x04, 0x11
        /*018e*/ 	.short	(.L_67 - .L_66)
	.align		4
.L_66:
        /*0190*/ 	.word	index@(_ZN2pf7reduce6IfLj16ELb0EEEvPT_S2_j)
        /*0194*/ 	.word	0x00000000


	//----- nvinfo : EIATTR_REGCOUNT
	.align		4
.L_67:
        /*0198*/ 	.byte	0x04, 0x2f
        /*019a*/ 	.short	(.L_69 - .L_68)
	.align		4
.L_68:
        /*019c*/ 	.word	index@(_ZN2pf7reduce6IfLj8ELb0EEEvPT_S2_j)
        /*01a0*/ 	.word	0x0000000e


	//----- nvinfo : EIATTR_FRAME_SIZE
	.align		4
.L_69:
        /*01a4*/ 	.byte	0x04, 0x11
        /*01a6*/ 	.short	(.L_71 - .L_70)
	.align		4
.L_70:
        /*01a8*/ 	.word	index@(_ZN2pf7reduce6IfLj8ELb0EEEvPT_S2_j)
        /*01ac*/ 	.word	0x00000000


	//----- nvinfo : EIATTR_REGCOUNT
	.align		4
.L_71:
        /*01b0*/ 	.byte	0x04, 0x2f
        /*01b2*/ 	.short	(.L_73 - .L_72)
	.align		4
.L_72:
        /*01b4*/ 	.word	index@(_ZN2pf7reduce6IfLj4ELb0EEEvPT_S2_j)
        /*01b8*/ 	.word	0x0000000e


	//----- nvinfo : EIATTR_FRAME_SIZE
	.align		4
.L_73:
        /*01bc*/ 	.byte	0x04, 0x11
        /*01be*/ 	.short	(.L_75 - .L_74)
	.align		4
.L_74:
        /*01c0*/ 	.word	index@(_ZN2pf7reduce6IfLj4ELb0EEEvPT_S2_j)
        /*01c4*/ 	.word	0x00000000


	//----- nvinfo : EIATTR_REGCOUNT
	.align		4
.L_75:
        /*01c8*/ 	.byte	0x04, 0x2f
        /*01ca*/ 	.short	(.L_77 - .L_76)
	.align		4
.L_76:
        /*01cc*/ 	.word	index@(_ZN2pf7reduce6IfLj2ELb0EEEvPT_S2_j)
        /*01d0*/ 	.word	0x0000000e


	//----- nvinfo : EIATTR_FRAME_SIZE
	.align		4
.L_77:
        /*01d4*/ 	.byte	0x04, 0x11
        /*01d6*/ 	.short	(.L_79 - .L_78)
	.align		4
.L_78:
        /*01d8*/ 	.word	index@(_ZN2pf7reduce6IfLj2ELb0EEEvPT_S2_j)
        /*01dc*/ 	.word	0x00000000


	//----- nvinfo : EIATTR_REGCOUNT
	.align		4
.L_79:
        /*01e0*/ 	.byte	0x04, 0x2f
        /*01e2*/ 	.short	(.L_81 - .L_80)
	.align		4
.L_80:
        /*01e4*/ 	.word	index@(_ZN2pf7reduce6IfLj1ELb0EEEvPT_S2_j)
        /*01e8*/ 	.word	0x00000010


	//----- nvinfo : EIATTR_FRAME_SIZE
	.align		4
.L_81:
        /*01ec*/ 	.byte	0x04, 0x11
        /*01ee*/ 	.short	(.L_83 - .L_82)
	.align		4
.L_82:
        /*01f0*/ 	.word	index@(_ZN2pf7reduce6IfLj1ELb0EEEvPT_S2_j)
        /*01f4*/ 	.word	0x00000000


	//----- nvinfo : EIATTR_REGCOUNT
	.align		4
.L_83:
        /*01f8*/ 	.byte	0x04, 0x2f
        /*01fa*/ 	.short	(.L_85 - .L_84)
	.align		4
.L_84:
        /*01fc*/ 	.word	index@(_ZN2pf7reduce6IiLj512ELb1EEEvPT_S2_j)
        /*0200*/ 	.word	0x0000000f


	//----- nvinfo : EIATTR_FRAME_SIZE
	.align		4
.L_85:
        /*0204*/ 	.byte	0x04, 0x11
        /*0206*/ 	.short	(.L_87 - .L_86)
	.align		4
.L_86:
        /*0208*/ 	.word	index@(_ZN2pf7reduce6IiLj512ELb1EEEvPT_S2_j)
        /*020c*/ 	.word	0x00000000


	//----- nvinfo : EIATTR_REGCOUNT
	.align		4
.L_87:
        /*0210*/ 	.byte	0x04, 0x2f
        /*0212*/ 	.short	(.L_89 - .L_88)
	.align		4
.L_88:
        /*0214*/ 	.word	index@(_ZN2pf7reduce6IiLj256ELb1EEEvPT_S2_j)
        /*0218*/ 	.word	0x0000000e


	//----- nvinfo : EIATTR_FRAME_SIZE
	.align		4
.L_89:
        /*021c*/ 	.byte	0x04, 0x11
        /*021e*/ 	.short	(.L_91 - .L_90)
	.align		4
.L_90:
        /*0220*/ 	.word	index@(_ZN2pf7reduce6IiLj256ELb1EEEvPT_S2_j)
        /*0224*/ 	.word	0x00000000


	//----- nvinfo : EIATTR_REGCOUNT
	.align		4
.L_91:
        /*0228*/ 	.byte	0x04, 0x2f
        /*022a*/ 	.short	(.L_93 - .L_92)
	.align		4
.L_92:
        /*022c*/ 	.word	index@(_ZN2pf7reduce6IiLj128ELb1EEEvPT_S2_j)
        /*0230*/ 	.word	0x0000000e


	//----- nvinfo : EIATTR_FRAME_SIZE
	.align		4
.L_93:
        /*0234*/ 	.byte	0x04, 0x11
        /*0236*/ 	.short	(.L_95 - .L_94)
	.align		4
.L_94:
        /*0238*/ 	.word	index@(_ZN2pf7reduce6IiLj128ELb1EEEvPT_S2_j)
        /*023c*/ 	.word	0x00000000


	//----- nvinfo : EIATTR_REGCOUNT
	.align		4
.L_95:
        /*0240*/ 	.byte	0x04, 0x2f
        /*0242*/ 	.short	(.L_97 - .L_96)
	.align		4
.L_96:
        /*0244*/ 	.word	index@(_ZN2pf7reduce6IiLj64ELb1EEEvPT_S2_j)
        /*0248*/ 	.word	0x0000000e


	//----- nvinfo : EIATTR_FRAME_SIZE
	.align		4
.L_97:
        /*024c*/ 	.byte	0x04, 0x11
        /*024e*/ 	.short	(.L_99 - .L_98)
	.align		4
.L_98:
        /*0250*/ 	.word	index@(_ZN2pf7reduce6IiLj64ELb1EEEvPT_S2_j)
        /*0254*/ 	.word	0x00000000


	//----- nvinfo : EIATTR_REGCOUNT
	.align		4
.L_99:
        /*0258*/ 	.byte	0x04, 0x2f
        /*025a*/ 	.short	(.L_101 - .L_100)
	.align		4
.L_100:
        /*025c*/ 	.word	index@(_ZN2pf7reduce6IiLj32ELb1EEEvPT_S2_j)
        /*0260*/ 	.word	0x0000000e


	//----- nvinfo : EIATTR_FRAME_SIZE
	.align		4
.L_101:
        /*0264*/ 	.byte	0x04, 0x11
        /*0266*/ 	.short	(.L_103 - .L_102)
	.align		4
.L_102:
        /*0268*/ 	.word	index@(_ZN2pf7reduce6IiLj32ELb1EEEvPT_S2_j)
        /*026c*/ 	.word	0x00000000


	//----- nvinfo : EIATTR_REGCOUNT
	.align		4
.L_103:
        /*0270*/ 	.byte	0x04, 0x2f
        /*0272*/ 	.short	(.L_105 - .L_104)
	.align		4
.L_104:
        /*0274*/ 	.word	index@(_ZN2pf7reduce6IiLj16ELb1EEEvPT_S2_j)
        /*0278*/ 	.word	0x0000000e


	//----- nvinfo : EIATTR_FRAME_SIZE
	.align		4
.L_105:
        /*027c*/ 	.byte	0x04, 0x11
        /*027e*/ 	.short	(.L_107 - .L_106)
	.align		4
.L_106:
        /*0280*/ 	.word	index@(_ZN2pf7reduce6IiLj16ELb1EEEvPT_S2_j)
        /*0284*/ 	.word	0x00000000


	//----- nvinfo : EIATTR_REGCOUNT
	.align		4
.L_107:
        /*0288*/ 	.byte	0x04, 0x2f
        /*028a*/ 	.short	(.L_109 - .L_108)
	.align		4
.L_108:
        /*028c*/ 	.word	index@(_ZN2pf7reduce6IiLj8ELb1EEEvPT_S2_j)
        /*0290*/ 	.word	0x0000000e


	//----- nvinfo : EIATTR_FRAME_SIZE
	.align		4
.L_109:
        /*0294*/ 	.byte	0x04, 0x11
        /*0296*/ 	.short	(.L_111 - .L_110)
	.align		4
.L_110:
        /*0298*/ 	.word	index@(_ZN2pf7reduce6IiLj8ELb1EEEvPT_S2_j)
        /*029c*/ 	.word	0x00000000


	//----- nvinfo : EIATTR_REGCOUNT
	.align		4
.L_111:
        /*02a0*/ 	.byte	0x04, 0x2f
        /*02a2*/ 	.short	(.L_113 - .L_112)
	.align		4
.L_112:
        /*02a4*/ 	.word	index@(_ZN2pf7reduce6IiLj4ELb1EEEvPT_S2_j)
        /*02a8*/ 	.word	0x0000000e


	//----- nvinfo : EIATTR_FRAME_SIZE
	.align		4
.L_113:
        /*02ac*/ 	.byte	0x04, 0x11
        /*02ae*/ 	.short	(.L_115 - .L_114)
	.align		4
.L_114:
        /*02b0*/ 	.word	index@(_ZN2pf7reduce6IiLj4ELb1EEEvPT_S2_j)
        /*02b4*/ 	.word	0x00000000


	//----- nvinfo : EIATTR_REGCOUNT
	.align		4
.L_115:
        /*02b8*/ 	.byte	0x04, 0x2f
        /*02ba*/ 	.short	(.L_117 - .L_116)
	.align		4
.L_116:
        /*02bc*/ 	.word	index@(_ZN2pf7reduce6IiLj2ELb1EEEvPT_S2_j)
        /*02c0*/ 	.word	0x0000000e


	//----- nvinfo : EIATTR_FRAME_SIZE
	.align		4
.L_117:
        /*02c4*/ 	.byte	0x04, 0x11
        /*02c6*/ 	.short	(.L_119 - .L_118)
	.align		4
.L_118:
        /*02c8*/ 	.word	index@(_ZN2pf7reduce6IiLj2ELb1EEEvPT_S2_j)
        /*02cc*/ 	.word	0x00000000


	//----- nvinfo : EIATTR_REGCOUNT
	.align		4
.L_119:
        /*02d0*/ 	.byte	0x04, 0x2f
        /*02d2*/ 	.short	(.L_121 - .L_120)
	.align		4
.L_120:
        /*02d4*/ 	.word	index@(_ZN2pf7reduce6IiLj1ELb1EEEvPT_S2_j)
        /*02d8*/ 	.word	0x0000000e


	//----- nvinfo : EIATTR_FRAME_SIZE
	.align		4
.L_121:
        /*02dc*/ 	.byte	0x04, 0x11
        /*02de*/ 	.short	(.L_123 - .L_122)
	.align		4
.L_122:
        /*02e0*/ 	.word	index@(_ZN2pf7reduce6IiLj1ELb1EEEvPT_S2_j)
        /*02e4*/ 	.word	0x00000000


	//----- nvinfo : EIATTR_REGCOUNT
	.align		4
.L_123:
        /*02e8*/ 	.byte	0x04, 0x2f
        /*02ea*/ 	.short	(.L_125 - .L_124)
	.align		4
.L_124:
        /*02ec*/ 	.word	index@(_ZN2pf7reduce6IiLj512ELb0EEEvPT_S2_j)
        /*02f0*/ 	.word	0x0000000f


	//----- nvinfo : EIATTR_FRAME_SIZE
	.align		4
.L_125:
        /*02f4*/ 	.byte	0x04, 0x11
        /*02f6*/ 	.short	(.L_127 - .L_126)
	.align		4
.L_126:
        /*02f8*/ 	.word	index@(_ZN2pf7reduce6IiLj512ELb0EEEvPT_S2_j)
        /*02fc*/ 	.word	0x00000000


	//----- nvinfo : EIATTR_REGCOUNT
	.align		4
.L_127:
        /*0300*/ 	.byte	0x04, 0x2f
        /*0302*/ 	.short	(.L_129 - .L_128)
	.align		4
.L_128:
        /*0304*/ 	.word	index@(_ZN2pf7reduce6IiLj256ELb0EEEvPT_S2_j)
        /*0308*/ 	.word	0x0000000e


	//----- nvinfo : EIATTR_FRAME_SIZE
	.align		4
.L_129:
        /*030c*/ 	.byte	0x04, 0x11
        /*030e*/ 	.short	(.L_131 - .L_130)
	.align		4
.L_130:
        /*0310*/ 	.word	index@(_ZN2pf7reduce6IiLj256ELb0EEEvPT_S2_j)
        /*0314*/ 	.word	0x00000000


	//----- nvinfo : EIATTR_REGCOUNT
	.align		4
.L_131:
        /*0318*/ 	.byte	0x04, 0x2f
        /*031a*/ 	.short	(.L_133 - .L_132)
	.align		4
.L_132:
        /*031c*/ 	.word	index@(_ZN2pf7reduce6IiLj128ELb0EEEvPT_S2_j)
        /*0320*/ 	.word	0x0000000e


	//----- nvinfo : EIATTR_FRAME_SIZE
	.align		4
.L_133:
        /*0324*/ 	.byte	0x04, 0x11
        /*0326*/ 	.short	(.L_135 - .L_134)
	.align		4
.L_134:
        /*0328*/ 	.word	index@(_ZN2pf7reduce6IiLj128ELb0EEEvPT_S2_j)
        /*032c*/ 	.word	0x00000000


	//----- nvinfo : EIATTR_REGCOUNT
	.align		4
.L_135:
        /*0330*/ 	.byte	0x04, 0x2f
        /*0332*/ 	.short	(.L_137 - .L_136)
	.align		4
.L_136:
        /*0334*/ 	.word	index@(_ZN2pf7reduce6IiLj64ELb0EEEvPT_S2_j)
        /*0338*/ 	.word	0x0000000e


	//----- nvinfo : EIATTR_FRAME_SIZE
	.align		4
.L_137:
        /*033c*/ 	.byte	0x04, 0x11
        /*033e*/ 	.short	(.L_139 - .L_138)
	.align		4
.L_138:
        /*0340*/ 	.word	index@(_ZN2pf7reduce6IiLj64ELb0EEEvPT_S2_j)
        /*0344*/ 	.word	0x00000000


	//----- nvinfo : EIATTR_REGCOUNT
	.align		4
.L_139:
        /*0348*/ 	.byte	0x04, 0x2f
        /*034a*/ 	.short	(.L_141 - .L_140)
	.align		4
.L_140:
        /*034c*/ 	.word	index@(_ZN2pf7reduce6IiLj32ELb0EEEvPT_S2_j)
        /*0350*/ 	.word	0x0000000e


	//----- nvinfo : EIATTR_FRAME_SIZE
	.align		4
.L_141:
        /*0354*/ 	.byte	0x04, 0x11
        /*0356*/ 	.short	(.L_143 - .L_142)
	.align		4
.L_142:
        /*0358*/ 	.word	index@(_ZN2pf7reduce6IiLj32ELb0EEEvPT_S2_j)
        /*035c*/ 	.word	0x00000000


	//----- nvinfo : EIATTR_REGCOUNT
	.align		4
.L_143:
        /*0360*/ 	.byte	0x04, 0x2f
        /*0362*/ 	.short	(.L_145 - .L_144)
	.align		4
.L_144:
        /*0364*/ 	.word	index@(_ZN2pf7reduce6IiLj16ELb0EEEvPT_S2_j)
        /*0368*/ 	.word	0x0000000e


	//----- nvinfo : EIATTR_FRAME_SIZE
	.align		4
.L_145:
        /*036c*/ 	.byte	0x04, 0x11
        /*036e*/ 	.short	(.L_147 - .L_146)
	.align		4
.L_146:
        /*0370*/ 	.word	index@(_ZN2pf7reduce6IiLj16ELb0EEEvPT_S2_j)
        /*0374*/ 	.word	0x00000000


	//----- nvinfo : EIATTR_REGCOUNT
	.align		4
.L_147:
        /*0378*/ 	.byte	0x04, 0x2f
        /*037a*/ 	.short	(.L_149 - .L_148)
	.align		4
.L_148:
        /*037c*/ 	.word	index@(_ZN2pf7reduce6IiLj8ELb0EEEvPT_S2_j)
        /*0380*/ 	.word	0x0000000e


	//----- nvinfo : EIATTR_FRAME_SIZE
	.align		4
.L_149:
        /*0384*/ 	.byte	0x04, 0x11
        /*0386*/ 	.short	(.L_151 - .L_150)
	.align		4
.L_150:
        /*0388*/ 	.word	index@(_ZN2pf7reduce6IiLj8ELb0EEEvPT_S2_j)
        /*038c*/ 	.word	0x00000000


	//----- nvinfo : EIATTR_REGCOUNT
	.align		4
.L_151:
        /*0390*/ 	.byte	0x04, 0x2f
        /*0392*/ 	.short	(.L_153 - .L_152)
	.align		4
.L_152:
        /*0394*/ 	.word	index@(_ZN2pf7reduce6IiLj4ELb0EEEvPT_S2_j)
        /*0398*/ 	.word	0x0000000e


	//----- nvinfo : EIATTR_FRAME_SIZE
	.align		4
.L_153:
        /*039c*/ 	.byte	0x04, 0x11
        /*039e*/ 	.short	(.L_155 - .L_154)
	.align		4
.L_154:
        /*03a0*/ 	.word	index@(_ZN2pf7reduce6IiLj4ELb0EEEvPT_S2_j)
        /*03a4*/ 	.word	0x00000000


	//----- nvinfo : EIATTR_REGCOUNT
	.align		4
.L_155:
        /*03a8*/ 	.byte	0x04, 0x2f
        /*03aa*/ 	.short	(.L_157 - .L_156)
	.align		4
.L_156:
        /*03ac*/ 	.word	index@(_ZN2pf7reduce6IiLj2ELb0EEEvPT_S2_j)
        /*03b0*/ 	.word	0x0000000e


	//----- nvinfo : EIATTR_FRAME_SIZE
	.align		4
.L_157:
        /*03b4*/ 	.byte	0x04, 0x11
        /*03b6*/ 	.short	(.L_159 - .L_158)
	.align		4
.L_158:
        /*03b8*/ 	.word	index@(_ZN2pf7reduce6IiLj2ELb0EEEvPT_S2_j)
        /*03bc*/ 	.word	0x00000000


	//----- nvinfo : EIATTR_REGCOUNT
	.align		4
.L_159:
        /*03c0*/ 	.byte	0x04, 0x2f
        /*03c2*/ 	.short	(.L_161 - .L_160)
	.align		4
.L_160:
        /*03c4*/ 	.word	index@(_ZN2pf7reduce6IiLj1ELb0EEEvPT_S2_j)
        /*03c8*/ 	.word	0x00000010


	//----- nvinfo : EIATTR_FRAME_SIZE
	.align		4
.L_161:
        /*03cc*/ 	.byte	0x04, 0x11
        /*03ce*/ 	.short	(.L_163 - .L_162)
	.align		4
.L_162:
        /*03d0*/ 	.word	index@(_ZN2pf7reduce6IiLj1ELb0EEEvPT_S2_j)
        /*03d4*/ 	.word	0x00000000


	//----- nvinfo : EIATTR_MIN_STACK_SIZE
	.align		4
.L_163:
        /*03d8*/ 	.byte	0x04, 0x12
        /*03da*/ 	.short	(.L_165 - .L_164)
	.align		4
.L_164:
        /*03dc*/ 	.word	index@(_ZN2pf7reduce6IiLj1ELb0EEEvPT_S2_j)
        /*03e0*/ 	.word	0x00000000


	//----- nvinfo : EIATTR_MIN_STACK_SIZE
	.align		4
.L_165:
        /*03e4*/ 	.byte	0x04, 0x12
        /*03e6*/ 	.short	(.L_167 - .L_166)
	.align		4
.L_166:
        /*03e8*/ 	.word	index@(_ZN2pf7reduce6IiLj2ELb0EEEvPT_S2_j)
        /*03ec*/ 	.word	0x00000000


	//----- nvinfo : EIATTR_MIN_STACK_SIZE
	.align		4
.L_167:
        /*03f0*/ 	.byte	0x04, 0x12
        /*03f2*/ 	.short	(.L_169 - .L_168)
	.align		4
.L_168:
        /*03f4*/ 	.word	index@(_ZN2pf7reduce6IiLj4ELb0EEEvPT_S2_j)
        /*03f8*/ 	.word	0x00000000


	//----- nvinfo : EIATTR_MIN_STACK_SIZE
	.align		4
.L_169:
        /*03fc*/ 	.byte	0x04, 0x12
        /*03fe*/ 	.short	(.L_171 - .L_170)
	.align		4
.L_170:
        /*0400*/ 	.word	index@(_ZN2pf7reduce6IiLj8ELb0EEEvPT_S2_j)
        /*0404*/ 	.word	0x00000000


	//----- nvinfo : EIATTR_MIN_STACK_SIZE
	.align		4
.L_171:
        /*0408*/ 	.byte	0x04, 0x12
        /*040a*/ 	.short	(.L_173 - .L_172)
	.align		4
.L_172:
        /*040c*/ 	.word	index@(_ZN2pf7reduce6IiLj16ELb0EEEvPT_S2_j)
        /*0410*/ 	.word	0x00000000


	//----- nvinfo : EIATTR_MIN_STACK_SIZE
	.align		4
.L_173:
        /*0414*/ 	.byte	0x04, 0x12
        /*0416*/ 	.short	(.L_175 - .L_174)
	.align		4
.L_174:
        /*0418*/ 	.word	index@(_ZN2pf7reduce6IiLj32ELb0EEEvPT_S2_j)
        /*041c*/ 	.word	0x00000000


	//----- nvinfo : EIATTR_MIN_STACK_SIZE
	.align		4
.L_175:
        /*0420*/ 	.byte	0x04, 0x12
        /*0422*/ 	.short	(.L_177 - .L_176)
	.align		4
.L_176:
        /*0424*/ 	.word	index@(_ZN2pf7reduce6IiLj64ELb0EEEvPT_S2_j)
        /*0428*/ 	.word	0x00000000


	//----- nvinfo : EIATTR_MIN_STACK_SIZE
	.align		4
.L_177:
        /*042c*/ 	.byte	0x04, 0x12
        /*042e*/ 	.short	(.L_179 - .L_178)
	.align		4
.L_178:
        /*0430*/ 	.word	index@(_ZN2pf7reduce6IiLj128ELb0EEEvPT_S2_j)
        /*0434*/ 	.word	0x00000000


	//----- nvinfo : EIATTR_MIN_STACK_SIZE
	.align		4
.L_179:
        /*0438*/ 	.byte	0x04, 0x12
        /*043a*/ 	.short	(.L_181 - .L_180)
	.align		4
.L_180:
        /*043c*/ 	.word	index@(_ZN2pf7reduce6IiLj256ELb0EEEvPT_S2_j)
        /*0440*/ 	.word	0x00000000


	//----- nvinfo : EIATTR_MIN_STACK_SIZE
	.align		4
.L_181:
        /*0444*/ 	.byte	0x04, 0x12
        /*0446*/ 	.short	(.L_183 - .L_182)
	.align		4
.L_182:
        /*0448*/ 	.word	index@(_ZN2pf7reduce6IiLj512ELb0EEEvPT_S2_j)
        /*044c*/ 	.word	0x00000000


	//----- nvinfo : EIATTR_MIN_STACK_SIZE
	.align		4
.L_183:
        /*0450*/ 	.byte	0x04, 0x12
        /*0452*/ 	.short	(.L_185 - .L_184)
	.align		4
.L_184:
        /*0454*/ 	.word	index@(_ZN2pf7reduce6IiLj1ELb1EEEvPT_S2_j)
        /*0458*/ 	.word	0x00000000


	//----- nvinfo : EIATTR_MIN_STACK_SIZE
	.align		4
.L_185:
        /*045c*/ 	.byte	0x04, 0x12
        /*045e*/ 	.short	(.L_187 - .L_186)
	.align		4
.L_186:
        /*0460*/ 	.word	index@(_ZN2pf7reduce6IiLj2ELb1EEEvPT_S2_j)
        /*0464*/ 	.word	0x00000000


	//----- nvinfo : EIATTR_MIN_STACK_SIZE
	.align		4
.L_187:
        /*0468*/ 	.byte	0x04, 0x12
        /*046a*/ 	.short	(.L_189 - .L_188)
	.align		4
.L_188:
        /*046c*/ 	.word	index@(_ZN2pf7reduce6IiLj4ELb1EEEvPT_S2_j)
        /*0470*/ 	.word	0x00000000


	//----- nvinfo : EIATTR_MIN_STACK_SIZE
	.align		4
.L_189:
        /*0474*/ 	.byte	0x04, 0x12
        /*0476*/ 	.short	(.L_191 - .L_190)
	.align		4
.L_190:
        /*0478*/ 	.word	index@(_ZN2pf7reduce6IiLj8ELb1EEEvPT_S2_j)
        /*047c*/ 	.word	0x00000000


	//----- nvinfo : EIATTR_MIN_STACK_SIZE
	.align		4
.L_191:
        /*0480*/ 	.byte	0x04, 0x12
        /*0482*/ 	.short	(.L_193 - .L_192)
	.align		4
.L_192:
        /*0484*/ 	.word	index@(_ZN2pf7reduce6IiLj16ELb1EEEvPT_S2_j)
        /*0488*/ 	.word	0x00000000


	//----- nvinfo : EIATTR_MIN_STACK_SIZE
	.align		4
.L_193:
        /*048c*/ 	.byte	0x04, 0x12
        /*048e*/ 	.short	(.L_195 - .L_194)
	.align		4
.L_194:
        /*0490*/ 	.word	index@(_ZN2pf7reduce6IiLj32ELb1EEEvPT_S2_j)
        /*0494*/ 	.word	0x00000000


	//----- nvinfo : EIATTR_MIN_STACK_SIZE
	.align		4
.L_195:
        /*0498*/ 	.byte	0x04, 0x12
        /*049a*/ 	.short	(.L_197 - .L_196)
	.align		4
.L_196:
        /*049c*/ 	.word	index@(_ZN2pf7reduce6IiLj64ELb1EEEvPT_S2_j)
        /*04a0*/ 	.word	0x00000000


	//----- nvinfo : EIATTR_MIN_STACK_SIZE
	.align		4
.L_197:
        /*04a4*/ 	.byte	0x04, 0x12
        /*04a6*/ 	.short	(.L_199 - .L_198)
	.align		4
.L_198:
        /*04a8*/ 	.word	index@(_ZN2pf7reduce6IiLj128ELb1EEEvPT_S2_j)
        /*04ac*/ 	.word	0x00000000


	//----- nvinfo : EIATTR_MIN_STACK_SIZE
	.align		4
.L_199:
        /*04b0*/ 	.byte	0x04, 0x12
        /*04b2*/ 	.short	(.L_201 - .L_200)
	.align		4
.L_200:
        /*04b4*/ 	.word	index@(_ZN2pf7reduce6IiLj256ELb1EEEvPT_S2_j)
        /*04b8*/ 	.word	0x00000000


	//----- nvinfo : EIATTR_MIN_STACK_SIZE
	.align		4
.L_201:
        /*04bc*/ 	.byte	0x04, 0x12
        /*04be*/ 	.short	(.L_203 - .L_202)
	.align		4
.L_202:
        /*04c0*/ 	.word	index@(_ZN2pf7reduce6IiLj512ELb1EEEvPT_S2_j)
        /*04c4*/ 	.word	0x00000000


	//----- nvinfo : EIATTR_MIN_STACK_SIZE
	.align		4
.L_203:
        /*04c8*/ 	.byte	0x04, 0x12
        /*04ca*/ 	.short	(.L_205 - .L_204)
	.align		4
.L_204:
        /*04cc*/ 	.word	index@(_ZN2pf7reduce6IfLj1ELb0EEEvPT_S2_j)
        /*04d0*/ 	.word	0x00000000


	//----- nvinfo : EIATTR_MIN_STACK_SIZE
	.align		4
.L_205:
        /*04d4*/ 	.byte	0x04, 0x12
        /*04d6*/ 	.short	(.L_207 - .L_206)
	.align		4
.L_206:
        /*04d8*/ 	.word	index@(_ZN2pf7reduce6IfLj2ELb0EEEvPT_S2_j)
        /*04dc*/ 	.word	0x00000000


	//----- nvinfo : EIATTR_MIN_STACK_SIZE
	.align		4
.L_207:
        /*04e0*/ 	.byte	0x04, 0x12
        /*04e2*/ 	.short	(.L_209 - .L_208)
	.align		4
.L_208:
        /*04e4*/ 	.word	index@(_ZN2pf7reduce6IfLj4ELb0EEEvPT_S2_j)
        /*04e8*/ 	.word	0x00000000


	//----- nvinfo : EIATTR_MIN_STACK_SIZE
	.align		4
.L_209:
        /*04ec*/ 	.byte	0x04, 0x12
        /*04ee*/ 	.short	(.L_211 - .L_210)
	.align		4
.L_210:
        /*04f0*/ 	.word	index@(_ZN2pf7reduce6IfLj8ELb0EEEvPT_S2_j)
        /*04f4*/ 	.word	0x00000000


	//----- nvinfo : EIATTR_MIN_STACK_SIZE
	.align		4
.L_211:
        /*04f8*/ 	.byte	0x04, 0x12
        /*04fa*/ 	.short	(.L_213 - .L_212)
	.align		4
.L_212:
        /*04fc*/ 	.word	index@(_ZN2pf7reduce6IfLj16ELb0EEEvPT_S2_j)
        /*0500*/ 	.word	0x00000000


	//----- nvinfo : EIATTR_MIN_STACK_SIZE
	.align		4
.L_213:
        /*0504*/ 	.byte	0x04, 0x12
        /*0506*/ 	.short	(.L_215 - .L_214)
	.align		4
.L_214:
        /*0508*/ 	.word	index@(_ZN2pf7reduce6IfLj32ELb0EEEvPT_S2_j)
        /*050c*/ 	.word	0x00000000


	//----- nvinfo : EIATTR_MIN_STACK_SIZE
	.align		4
.L_215:
        /*0510*/ 	.byte	0x04, 0x12
        /*0512*/ 	.short	(.L_217 - .L_216)
	.align		4
.L_216:
        /*0514*/ 	.word	index@(_ZN2pf7reduce6IfLj64ELb0EEEvPT_S2_j)
        /*0518*/ 	.word	0x00000000


	//----- nvinfo : EIATTR_MIN_STACK_SIZE
	.align		4
.L_217:
        /*051c*/ 	.byte	0x04, 0x12
        /*051e*/ 	.short	(.L_219 - .L_218)
	.align		4
.L_218:
        /*0520*/ 	.word	index@(_ZN2pf7reduce6IfLj128ELb0EEEvPT_S2_j)
        /*0524*/ 	.word	0x00000000


	//----- nvinfo : EIATTR_MIN_STACK_SIZE
	.align		4
.L_219:
        /*0528*/ 	.byte	0x04, 0x12
        /*052a*/ 	.short	(.L_221 - .L_220)
	.align		4
.L_220:
        /*052c*/ 	.word	index@(_ZN2pf7reduce6IfLj256ELb0EEEvPT_S2_j)
        /*0530*/ 	.word	0x00000000


	//----- nvinfo : EIATTR_MIN_STACK_SIZE
	.align		4
.L_221:
        /*0534*/ 	.byte	0x04, 0x12
        /*0536*/ 	.short	(.L_223 - .L_222)
	.align		4
.L_222:
        /*0538*/ 	.word	index@(_ZN2pf7reduce6IfLj512ELb0EEEvPT_S2_j)
        /*053c*/ 	.word	0x00000000


	//----- nvinfo : EIATTR_MIN_STACK_SIZE
	.align		4
.L_223:
        /*0540*/ 	.byte	0x04, 0x12
        /*0542*/ 	.short	(.L_225 - .L_224)
	.align		4
.L_224:
        /*0544*/ 	.word	index@(_ZN2pf7reduce6IfLj1ELb1EEEvPT_S2_j)
        /*0548*/ 	.word	0x00000000


	//----- nvinfo : EIATTR_MIN_STACK_SIZE
	.align		4
.L_225:
        /*054c*/ 	.byte	0x04, 0x12
        /*054e*/ 	.short	(.L_227 - .L_226)
	.align		4
.L_226:
        /*0550*/ 	.word	index@(_ZN2pf7reduce6IfLj2ELb1EEEvPT_S2_j)
        /*0554*/ 	.word	0x00000000


	//----- nvinfo : EIATTR_MIN_STACK_SIZE
	.align		4
.L_227:
        /*0558*/ 	.byte	0x04, 0x12
        /*055a*/ 	.short	(.L_229 - .L_228)
	.align		4
.L_228:
        /*055c*/ 	.word	index@(_ZN2pf7reduce6IfLj4ELb1EEEvPT_S2_j)
        /*0560*/ 	.word	0x00000000


	//----- nvinfo : EIATTR_MIN_STACK_SIZE
	.align		4
.L_229:
        /*0564*/ 	.byte	0x04, 0x12
        /*0566*/ 	.short	(.L_231 - .L_230)
	.align		4
.L_230:
        /*0568*/ 	.word	index@(_ZN2pf7reduce6IfLj8ELb1EEEvPT_S2_j)
        /*056c*/ 	.word	0x00000000


	//----- nvinfo : EIATTR_MIN_STACK_SIZE
	.align		4
.L_231:
        /*0570*/ 	.byte	0x04, 0x12
        /*0572*/ 	.short	(.L_233 - .L_232)
	.align		4
.L_232:
        /*0574*/ 	.word	index@(_ZN2pf7reduce6IfLj16ELb1EEEvPT_S2_j)
        /*0578*/ 	.word	0x00000000


	//----- nvinfo : EIATTR_MIN_STACK_SIZE
	.align		4
.L_233:
        /*057c*/ 	.byte	0x04, 0x12
        /*057e*/ 	.short	(.L_235 - .L_234)
	.align		4
.L_234:
        /*0580*/ 	.word	index@(_ZN2pf7reduce6IfLj32ELb1EEEvPT_S2_j)
        /*0584*/ 	.word	0x00000000


	//----- nvinfo : EIATTR_MIN_STACK_SIZE
	.align		4
.L_235:
        /*0588*/ 	.byte	0x04, 0x12
        /*058a*/ 	.short	(.L_237 - .L_236)
	.align		4
.L_236:
        /*058c*/ 	.word	index@(_ZN2pf7reduce6IfLj64ELb1EEEvPT_S2_j)
        /*0590*/ 	.word	0x00000000


	//----- nvinfo : EIATTR_MIN_STACK_SIZE
	.align		4
.L_237:
        /*0594*/ 	.byte	0x04, 0x12
        /*0596*/ 	.short	(.L_239 - .L_238)
	.align		4
.L_238:
        /*0598*/ 	.word	index@(_ZN2pf7reduce6IfLj128ELb1EEEvPT_S2_j)
        /*059c*/ 	.word	0x00000000


	//----- nvinfo : EIATTR_MIN_STACK_SIZE
	.align		4
.L_239:
        /*05a0*/ 	.byte	0x04, 0x12
        /*05a2*/ 	.short	(.L_241 - .L_240)
	.align		4
.L_240:
        /*05a4*/ 	.word	index@(_ZN2pf7reduce6IfLj256ELb1EEEvPT_S2_j)
        /*05a8*/ 	.word	0x00000000


	//----- nvinfo : EIATTR_MIN_STACK_SIZE
	.align		4
.L_241:
        /*05ac*/ 	.byte	0x04, 0x12
        /*05ae*/ 	.short	(.L_243 - .L_242)
	.align		4
.L_242:
        /*05b0*/ 	.word	index@(_ZN2pf7reduce6IfLj512ELb1EEEvPT_S2_j)
        /*05b4*/ 	.word	0x00000000


	//----- nvinfo : EIATTR_MIN_STACK_SIZE
	.align		4
.L_243:
        /*05b8*/ 	.byte	0x04, 0x12
        /*05ba*/ 	.short	(.L_245 - .L_244)
	.align		4
.L_244:
        /*05bc*/ 	.word	index@(_ZN2pf7saxpy_KEifPfS0_)
        /*05c0*/ 	.word	0x00000000
.L_245:


//--------------------- .nv.compat                --------------------------
	.section	.nv.compat,"",@"SHT_CUDA_COMPAT_INFO"
	.align	4
        /*0000*/ 	.byte	0x02, 0x09, 0x00, 0x00, 0x02, 0x02, 0x01, 0x00, 0x02, 0x05, 0x05, 0x00, 0x03, 0x07, 0x01, 0x01
        /*0010*/ 	.byte	0x02, 0x03, 0x00, 0x00, 0x02, 0x06, 0x01, 0x00, 0x04, 0x0b, 0x08, 0x00, 0x09, 0x00, 0x00, 0x00
        /*0020*/ 	.byte	0x00, 0x00, 0x00, 0x00


//--------------------- .nv.info._ZN2pf7reduce6IiLj1ELb0EEEvPT_S2_j --------------------------
	.section	.nv.info._ZN2pf7reduce6IiLj1ELb0EEEvPT_S2_j,"",@"SHT_CUDA_INFO"
	.sectionflags	@""
	.align	4


	//----- nvinfo : EIATTR_CUDA_API_VERSION
	.align		4
        /*0000*/ 	.byte	0x04, 0x37
        /*0002*/ 	.short	(.L_247 - .L_246)
.L_246:
        /*0004*/ 	.word	0x00000082


	//----- nvinfo : EIATTR_KPARAM_INFO
	.align		4
.L_247:
        /*0008*/ 	.byte	0x04, 0x17
        /*000a*/ 	.short	(.L_249 - .L_248)
.L_248:
        /*000c*/ 	.word	0x00000000
        /*0010*/ 	.short	0x0002
        /*0012*/ 	.short	0x0010
        /*0014*/ 	.byte	0x00, 0xf0, 0x11, 0x00


	//----- nvinfo : EIATTR_KPARAM_INFO
	.align		4
.L_249:
        /*0018*/ 	.byte	0x04, 0x17
        /*001a*/ 	.short	(.L_251 - .L_250)
.L_250:
        /*001c*/ 	.word	0x00000000
        /*0020*/ 	.short	0x0001
        /*0022*/ 	.short	0x0008
        /*0024*/ 	.byte	0x00, 0xf5, 0x21, 0x00


	//----- nvinfo : EIATTR_KPARAM_INFO
	.align		4
.L_251:
        /*0028*/ 	.byte	0x04, 0x17
        /*002a*/ 	.short	(.L_253 - .L_252)
.L_252:
        /*002c*/ 	.word	0x00000000
        /*0030*/ 	.short	0x0000
        /*0032*/ 	.short	0x0000
        /*0034*/ 	.byte	0x00, 0xf5, 0x21, 0x00


	//----- nvinfo : EIATTR_SPARSE_MMA_MASK
	.align		4
.L_253:
        /*0038*/ 	.byte	0x03, 0x50
        /*003a*/ 	.short	0x0000


	//----- nvinfo : EIATTR_MAXREG_COUNT
	.align		4
        /*003c*/ 	.byte	0x03, 0x1b
        /*003e*/ 	.short	0x00ff


	//----- nvinfo : EIATTR_NUM_BARRIERS
	.align		4
        /*0040*/ 	.byte	0x02, 0x4c
        /*0042*/ 	.byte	0x01
	.zero		1


	//----- nvinfo : EIATTR_MERCURY_ISA_VERSION
	.align		4
        /*0044*/ 	.byte	0x03, 0x5f
        /*0046*/ 	.short	0x0101


	//----- nvinfo : EIATTR_VRC_CTA_INIT_COUNT
	.align		4
        /*0048*/ 	.byte	0x02, 0x4a
	.zero		1
	.zero		1


	//----- nvinfo : EIATTR_EXIT_INSTR_OFFSETS
	.align		4
        /*004c*/ 	.byte	0x04, 0x1c
        /*004e*/ 	.short	(.L_255 - .L_254)


	//   ....[0]....
.L_254:
        /*0050*/ 	.word	0x00000200


	//   ....[1]....
        /*0054*/ 	.word	0x00000250


	//----- nvinfo : EIATTR_CRS_STACK_SIZE
	.align		4
.L_255:
        /*0058*/ 	.byte	0x04, 0x1e
        /*005a*/ 	.short	(.L_257 - .L_256)
.L_256:
        /*005c*/ 	.word	0x00000000


	//----- nvinfo : EIATTR_CBANK_PARAM_SIZE
	.align		4
.L_257:
        /*0060*/ 	.byte	0x03, 0x19
        /*0062*/ 	.short	0x0014


	//----- nvinfo : EIATTR_PARAM_CBANK
	.align		4
        /*0064*/ 	.byte	0x04, 0x0a
        /*0066*/ 	.short	(.L_259 - .L_258)
	.align		4
.L_258:
        /*0068*/ 	.word	index@(.nv.constant0._ZN2pf7reduce6IiLj1ELb0EEEvPT_S2_j)
        /*006c*/ 	.short	0x0380
        /*006e*/ 	.short	0x0014


	//----- nvinfo : EIATTR_SW_WAR
	.align		4
.L_259:
        /*0070*/ 	.byte	0x04, 0x36
        /*0072*/ 	.short	(.L_261 - .L_260)
.L_260:
        /*0074*/ 	.word	0x00000008
.L_261:


//--------------------- .nv.info._ZN2pf7reduce6IiLj2ELb0EEEvPT_S2_j --------------------------
	.section	.nv.info._ZN2pf7reduce6IiLj2ELb0EEEvPT_S2_j,"",@"SHT_CUDA_INFO"
	.sectionflags	@""
	.align	4


	//----- nvinfo : EIATTR_CUDA_API_VERSION
	.align		4
        /*0000*/ 	.byte	0x04, 0x37
        /*0002*/ 	.short	(.L_263 - .L_262)
.L_262:
        /*0004*/ 	.word	0x00000082


	//----- nvinfo : EIATTR_KPARAM_INFO
	.align		4
.L_263:
        /*0008*/ 	.byte	0x04, 0x17
        /*000a*/ 	.short	(.L_265 - .L_264)
.L_264:
        /*000c*/ 	.word	0x00000000
        /*0010*/ 	.short	0x0002
        /*0012*/ 	.short	0x0010
        /*0014*/ 	.byte	0x00, 0xf0, 0x11, 0x00


	//----- nvinfo : EIATTR_KPARAM_INFO
	.align		4
.L_265:
        /*0018*/ 	.byte	0x04, 0x17
        /*001a*/ 	.short	(.L_267 - .L_266)
.L_266:
        /*001c*/ 	.word	0x00000000
        /*0020*/ 	.short	0x0001
        /*0022*/ 	.short	0x0008
        /*0024*/ 	.byte	0x00, 0xf5, 0x21, 0x00


	//----- nvinfo : EIATTR_KPARAM_INFO
	.align		4
.L_267:
        /*0028*/ 	.byte	0x04, 0x17
        /*002a*/ 	.short	(.L_269 - .L_268)
.L_268:
        /*002c*/ 	.word	0x00000000
        /*0030*/ 	.short	0x0000
        /*0032*/ 	.short	0x0000
        /*0034*/ 	.byte	0x00, 0xf5, 0x21, 0x00


	//----- nvinfo : EIATTR_SPARSE_MMA_MASK
	.align		4
.L_269:
        /*0038*/ 	.byte	0x03, 0x50
        /*003a*/ 	.short	0x0000


	//----- nvinfo : EIATTR_MAXREG_COUNT
	.align		4
        /*003c*/ 	.byte	0x03, 0x1b
        /*003e*/ 	.short	0x00ff


	//----- nvinfo : EIATTR_NUM_BARRIERS
	.align		4
        /*0040*/ 	.byte	0x02, 0x4c
        /*0042*/ 	.byte	0x01
	.zero		1


	//----- nvinfo : EIATTR_MERCURY_ISA_VERSION
	.align		4
        /*0044*/ 	.byte	0x03, 0x5f
        /*0046*/ 	.short	0x0101


	//----- nvinfo : EIATTR_VRC_CTA_INIT_COUNT
	.align		4
        /*0048*/ 	.byte	0x02, 0x4a
	.zero		1
	.zero		1


	//----- nvinfo : EIATTR_EXIT_INSTR_OFFSETS
	.align		4
        /*004c*/ 	.byte	0x04, 0x1c
        /*004e*/ 	.short	(.L_271 - .L_270)


	//   ....[0]....
.L_270:
        /*0050*/ 	.word	0x00000210


	//   ....[1]....
        /*0054*/ 	.word	0x00000260


	//   ....[2]....
        /*0058*/ 	.word	0x000002b0


	//----- nvinfo : EIATTR_CRS_STACK_SIZE
	.align		4
.L_271:
        /*005c*/ 	.byte	0x04, 0x1e
        /*005e*/ 	.short	(.L_273 - .L_272)
.L_272:
        /*0060*/ 	.word	0x00000000


	//----- nvinfo : EIATTR_CBANK_PARAM_SIZE
	.align		4
.L_273:
        /*0064*/ 	.byte	0x03, 0x19
        /*0066*/ 	.short	0x0014


	//----- nvinfo : EIATTR_PARAM_CBANK
	.align		4
        /*0068*/ 	.byte	0x04, 0x0a
        /*006a*/ 	.short	(.L_275 - .L_274)
	.align		4
.L_274:
        /*006c*/ 	.word	index@(.nv.constant0._ZN2pf7reduce6IiLj2ELb0EEEvPT_S2_j)
        /*0070*/ 	.short	0x0380
        /*0072*/ 	.short	0x0014


	//----- nvinfo : EIATTR_SW_WAR
	.align		4
.L_275:
        /*0074*/ 	.byte	0x04, 0x36
        /*0076*/ 	.short	(.L_277 - .L_276)
.L_276:
        /*0078*/ 	.word	0x00000008
.L_277:


//--------------------- .nv.info._ZN2pf7reduce6IiLj4ELb0EEEvPT_S2_j --------------------------
	.section	.nv.info._ZN2pf7reduce6IiLj4ELb0EEEvPT_S2_j,"",@"SHT_CUDA_INFO"
	.sectionflags	@""
	.align	4


	//----- nvinfo : EIATTR_CUDA_API_VERSION
	.align		4
        /*0000*/ 	.byte	0x04, 0x37
        /*0002*/ 	.short	(.L_279 - .L_278)
.L_278:
        /*0004*/ 	.word	0x00000082


	//----- nvinfo : EIATTR_KPARAM_INFO
	.align		4
.L_279:
        /*0008*/ 	.byte	0x04, 0x17
        /*000a*/ 	.short	(.L_281 - .L_280)
.L_280:
        /*000c*/ 	.word	0x00000000
        /*0010*/ 	.short	0x0002
        /*0012*/ 	.short	0x0010
        /*0014*/ 	.byte	0x00, 0xf0, 0x11, 0x00


	//----- nvinfo : EIATTR_KPARAM_INFO
	.align		4
.L_281:
        /*0018*/ 	.byte	0x04, 0x17
        /*001a*/ 	.short	(.L_283 - .L_282)
.L_282:
        /*001c*/ 	.word	0x00000000
        /*0020*/ 	.short	0x0001
        /*0022*/ 	.short	0x0008
        /*0024*/ 	.byte	0x00, 0xf5, 0x21, 0x00


	//----- nvinfo : EIATTR_KPARAM_INFO
	.align		4
.L_283:
        /*0028*/ 	.byte	0x04, 0x17
        /*002a*/ 	.short	(.L_285 - .L_284)
.L_284:
        /*002c*/ 	.word	0x00000000
        /*0030*/ 	.short	0x0000
        /*0032*/ 	.short	0x0000
        /*0034*/ 	.byte	0x00, 0xf5, 0x21, 0x00


	//----- nvinfo : EIATTR_SPARSE_MMA_MASK
	.align		4
.L_285:
        /*0038*/ 	.byte	0x03, 0x50
        /*003a*/ 	.short	0x0000


	//----- nvinfo : EIATTR_MAXREG_COUNT
	.align		4
        /*003c*/ 	.byte	0x03, 0x1b
        /*003e*/ 	.short	0x00ff


	//----- nvinfo : EIATTR_NUM_BARRIERS
	.align		4
        /*0040*/ 	.byte	0x02, 0x4c
        /*0042*/ 	.byte	0x01
	.zero		1


	//----- nvinfo : EIATTR_MERCURY_ISA_VERSION
	.align		4
        /*0044*/ 	.byte	0x03, 0x5f
        /*0046*/ 	.short	0x0101


	//----- nvinfo : EIATTR_VRC_CTA_INIT_COUNT
	.align		4
        /*0048*/ 	.byte	0x02, 0x4a
	.zero		1
	.zero		1


	//----- nvinfo : EIATTR_EXIT_INSTR_OFFSETS
	.align		4
        /*004c*/ 	.byte	0x04, 0x1c
        /*004e*/ 	.short	(.L_287 - .L_286)


	//   ....[0]....
.L_286:
        /*0050*/ 	.word	0x00000210


	//   ....[1]....
        /*0054*/ 	.word	0x00000290


	//   ....[2]....
        /*0058*/ 	.word	0x000002e0


	//----- nvinfo : EIATTR_CRS_STACK_SIZE
	.align		4
.L_287:
        /*005c*/ 	.byte	0x04, 0x1e
        /*005e*/ 	.short	(.L_289 - .L_288)
.L_288:
        /*0060*/ 	.word	0x00000000


	//----- nvinfo : EIATTR_CBANK_PARAM_SIZE
	.align		4
.L_289:
        /*0064*/ 	.byte	0x03, 0x19
        /*0066*/ 	.short	0x0014


	//----- nvinfo : EIATTR_PARAM_CBANK
	.align		4
        /*0068*/ 	.byte	0x04, 0x0a
        /*006a*/ 	.short	(.L_291 - .L_290)
	.align		4
.L_290:
        /*006c*/ 	.word	index@(.nv.constant0._ZN2pf7reduce6IiLj4ELb0EEEvPT_S2_j)
        /*0070*/ 	.short	0x0380
        /*0072*/ 	.short	0x0014


	//----- nvinfo : EIATTR_SW_WAR
	.align		4
.L_291:
        /*0074*/ 	.byte	0x04, 0x36
        /*0076*/ 	.short	(.L_293 - .L_292)
.L_292:
        /*0078*/ 	.word	0x00000008
.L_293:


//--------------------- .nv.info._ZN2pf7reduce6IiLj8ELb0EEEvPT_S2_j --------------------------
	.section	.nv.info._ZN2pf7reduce6IiLj8ELb0EEEvPT_S2_j,"",@"SHT_CUDA_INFO"
	.sectionflags	@""
	.align	4


	//----- nvinfo : EIATTR_CUDA_API_VERSION
	.align		4
        /*0000*/ 	.byte	0x04, 0x37
        /*0002*/ 	.short	(.L_295 - .L_294)
.L_294:
        /*0004*/ 	.word	0x00000082


	//----- nvinfo : EIATTR_KPARAM_INFO
	.align		4
.L_295:
        /*0008*/ 	.byte	0x04, 0x17
        /*000a*/ 	.short	(.L_297 - .L_296)
.L_296:
        /*000c*/ 	.word	0x00000000
        /*0010*/ 	.short	0x0002
        /*0012*/ 	.short	0x0010
        /*0014*/ 	.byte	0x00, 0xf0, 0x11, 0x00


	//----- nvinfo : EIATTR_KPARAM_INFO
	.align		4
.L_297:
        /*0018*/ 	.byte	0x04, 0x17
        /*001a*/ 	.short	(.L_299 - .L_298)
.L_298:
        /*001c*/ 	.word	0x00000000
        /*0020*/ 	.short	0x0001
        /*0022*/ 	.short	0x0008
        /*0024*/ 	.byte	0x00, 0xf5, 0x21, 0x00


	//----- nvinfo : EIATTR_KPARAM_INFO
	.align		4
.L_299:
        /*0028*/ 	.byte	0x04, 0x17
        /*002a*/ 	.short	(.L_301 - .L_300)
.L_300:
        /*002c*/ 	.word	0x00000000
        /*0030*/ 	.short	0x0000
        /*0032*/ 	.short	0x0000
        /*0034*/ 	.byte	0x00, 0xf5, 0x21, 0x00


	//----- nvinfo : EIATTR_SPARSE_MMA_MASK
	.align		4
.L_301:
        /*0038*/ 	.byte	0x03, 0x50
        /*003a*/ 	.short	0x0000


	//----- nvinfo : EIATTR_MAXREG_COUNT
	.align		4
        /*003c*/ 	.byte	0x03, 0x1b
        /*003e*/ 	.short	0x00ff


	//----- nvinfo : EIATTR_NUM_BARRIERS
	.align		4
        /*0040*/ 	.byte	0x02, 0x4c
        /*0042*/ 	.byte	0x01
	.zero		1


	//----- nvinfo : EIATTR_MERCURY_ISA_VERSION
	.align		4
        /*0044*/ 	.byte	0x03, 0x5f
        /*0046*/ 	.short	0x0101


	//----- nvinfo : EIATTR_VRC_CTA_INIT_COUNT
	.align		4
        /*0048*/ 	.byte	0x02, 0x4a
	.zero		1
	.zero		1


	//----- nvinfo : EIATTR_EXIT_INSTR_OFFSETS
	.align		4
        /*004c*/ 	.byte	0x04, 0x1c
        /*004e*/ 	.short	(.L_303 - .L_302)


	//   ....[0]....
.L_302:
        /*0050*/ 	.word	0x00000210


	//   ....[1]....
        /*0054*/ 	.word	0x000002c0


	//   ....[2]....
        /*0058*/ 	.word	0x00000310


	//----- nvinfo : EIATTR_CRS_STACK_SIZE
	.align		4
.L_303:
        /*005c*/ 	.byte	0x04, 0x1e
        /*005e*/ 	.short	(.L_305 - .L_304)
.L_304:
        /*0060*/ 	.word	0x00000000


	//----- nvinfo : EIATTR_CBANK_PARAM_SIZE
	.align		4
.L_305:
        /*0064*/ 	.byte	0x03, 0x19
        /*0066*/ 	.short	0x0014


	//----- nvinfo : EIATTR_PARAM_CBANK
	.align		4
        /*0068*/ 	.byte	0x04, 0x0a
        /*006a*/ 	.short	(.L_307 - .L_306)
	.align		4
.L_306:
        /*006c*/ 	.word	index@(.nv.constant0._ZN2pf7reduce6IiLj8ELb0EEEvPT_S2_j)
        /*0070*/ 	.short	0x0380
        /*0072*/ 	.short	0x0014


	//----- nvinfo : EIATTR_SW_WAR
	.align		4
.L_307:
        /*0074*/ 	.byte	0x04, 0x36
        /*0076*/ 	.short	(.L_309 - .L_308)
.L_308:
        /*0078*/ 	.word	0x00000008
.L_309:


//--------------------- .nv.info._ZN2pf7reduce6IiLj16ELb0EEEvPT_S2_j --------------------------
	.section	.nv.info._ZN2pf7reduce6IiLj16ELb0EEEvPT_S2_j,"",@"SHT_CUDA_INFO"
	.sectionflags	@""
	.align	4


	//----- nvinfo : EIATTR_CUDA_API_VERSION
	.align		4
        /*0000*/ 	.byte	0x04, 0x37
        /*0002*/ 	.short	(.L_311 - .L_310)
.L_310:
        /*0004*/ 	.word	0x00000082


	//----- nvinfo : EIATTR_KPARAM_INFO
	.align		4
.L_311:
        /*0008*/ 	.byte	0x04, 0x17
        /*000a*/ 	.short	(.L_313 - .L_312)
.L_312:
        /*000c*/ 	.word	0x00000000
        /*0010*/ 	.short	0x0002
        /*0012*/ 	.short	0x0010
        /*0014*/ 	.byte	0x00, 0xf0, 0x11, 0x00


	//----- nvinfo : EIATTR_KPARAM_INFO
	.align		4
.L_313:
        /*0018*/ 	.byte	0x04, 0x17
        /*001a*/ 	.short	(.L_315 - .L_314)
.L_314:
        /*001c*/ 	.word	0x00000000
        /*0020*/ 	.short	0x0001
        /*0022*/ 	.short	0x0008
        /*0024*/ 	.byte	0x00, 0xf5, 0x21, 0x00


	//----- nvinfo : EIATTR_KPARAM_INFO
	.align		4
.L_315:
        /*0028*/ 	.byte	0x04, 0x17
        /*002a*/ 	.short	(.L_317 - .L_316)
.L_316:
        /*002c*/ 	.word	0x00000000
        /*0030*/ 	.short	0x0000
        /*0032*/ 	.short	0x0000
        /*0034*/ 	.byte	0x00, 0xf5, 0x21, 0x00


	//----- nvinfo : EIATTR_SPARSE_MMA_MASK
	.align		4
.L_317:
        /*0038*/ 	.byte	0x03, 0x50
        /*003a*/ 	.short	0x0000


	//----- nvinfo : EIATTR_MAXREG_COUNT
	.align		4
        /*003c*/ 	.byte	0x03, 0x1b
        /*003e*/ 	.short	0x00ff


	//----- nvinfo : EIATTR_NUM_BARRIERS
	.align		4
        /*0040*/ 	.byte	0x02, 0x4c
        /*0042*/ 	.byte	0x01
	.zero		1


	//----- nvinfo : EIATTR_MERCURY_ISA_VERSION
	.align		4
        /*0044*/ 	.byte	0x03, 0x5f
        /*0046*/ 	.short	0x0101


	//----- nvinfo : EIATTR_VRC_CTA_INIT_COUNT
	.align		4
        /*0048*/ 	.byte	0x02, 0x4a
	.zero		1
	.zero		1


	//----- nvinfo : EIATTR_EXIT_INSTR_OFFSETS
	.align		4
        /*004c*/ 	.byte	0x04, 0x1c
        /*004e*/ 	.short	(.L_319 - .L_318)


	//   ....[0]....
.L_318:
        /*0050*/ 	.word	0x00000210


	//   ....[1]....
        /*0054*/ 	.word	0x000002f0


	//   ....[2]....
        /*0058*/ 	.word	0x00000340


	//----- nvinfo : EIATTR_CRS_STACK_SIZE
	.align		4
.L_319:
        /*005c*/ 	.byte	0x04, 0x1e
        /*005e*/ 	.short	(.L_321 - .L_320)
.L_320:
        /*0060*/ 	.word	0x00000000


	//----- nvinfo : EIATTR_CBANK_PARAM_SIZE
	.align		4
.L_321:
        /*0064*/ 	.byte	0x03, 0x19
        /*0066*/ 	.short	0x0014


	//----- nvinfo : EIATTR_PARAM_CBANK
	.align		4
        /*0068*/ 	.byte	0x04, 0x0a
        /*006a*/ 	.short	(.L_323 - .L_322)
	.align		4
.L_322:
        /*006c*/ 	.word	index@(.nv.constant0._ZN2pf7reduce6IiLj16ELb0EEEvPT_S2_j)
        /*0070*/ 	.short	0x0380
        /*0072*/ 	.short	0x0014


	//----- nvinfo : EIATTR_SW_WAR
	.align		4
.L_323:
        /*0074*/ 	.byte	0x04, 0x36
        /*0076*/ 	.short	(.L_325 - .L_324)
.L_324:
        /*0078*/ 	.word	0x00000008
.L_325:


//--------------------- .nv.info._ZN2pf7reduce6IiLj32ELb0EEEvPT_S2_j --------------------------
	.section	.nv.info._ZN2pf7reduce6IiLj32ELb0EEEvPT_S2_j,"",@"SHT_CUDA_INFO"
	.sectionflags	@""
	.align	4


	//----- nvinfo : EIATTR_CUDA_API_VERSION
	.align		4
        /*0000*/ 	.byte	0x04, 0x37
        /*0002*/ 	.short	(.L_327 - .L_326)
.L_326:
        /*0004*/ 	.word	0x00000082


	//----- nvinfo : EIATTR_KPARAM_INFO
	.align		4
.L_327:
        /*0008*/ 	.byte	0x04, 0x17
        /*000a*/ 	.short	(.L_329 - .L_328)
.L_328:
        /*000c*/ 	.word	0x00000000
        /*0010*/ 	.short	0x0002
        /*0012*/ 	.short	0x0010
        /*0014*/ 	.byte	0x00, 0xf0, 0x11, 0x00


	//----- nvinfo : EIATTR_KPARAM_INFO
	.align		4
.L_329:
        /*0018*/ 	.byte	0x04, 0x17
        /*001a*/ 	.short	(.L_331 - .L_330)
.L_330:
        /*001c*/ 	.word	0x00000000
        /*0020*/ 	.short	0x0001
        /*0022*/ 	.short	0x0008
        /*0024*/ 	.byte	0x00, 0xf5, 0x21, 0x00


	//----- nvinfo : EIATTR_KPARAM_INFO
	.align		4
.L_331:
        /*0028*/ 	.byte	0x04, 0x17
        /*002a*/ 	.short	(.L_333 - .L_332)
.L_332:
        /*002c*/ 	.word	0x00000000
        /*0030*/ 	.short	0x0000
        /*0032*/ 	.short	0x0000
        /*0034*/ 	.byte	0x00, 0xf5, 0x21, 0x00


	//----- nvinfo : EIATTR_SPARSE_MMA_MASK
	.align		4
.L_333:
        /*0038*/ 	.byte	0x03, 0x50
        /*003a*/ 	.short	0x0000


	//----- nvinfo : EIATTR_MAXREG_COUNT
	.align		4
        /*003c*/ 	.byte	0x03, 0x1b
        /*003e*/ 	.short	0x00ff


	//----- nvinfo : EIATTR_NUM_BARRIERS
	.align		4
        /*0040*/ 	.byte	0x02, 0x4c
        /*0042*/ 	.byte	0x01
	.zero		1


	//----- nvinfo : EIATTR_MERCURY_ISA_VERSION
	.align		4
        /*0044*/ 	.byte	0x03, 0x5f
        /*0046*/ 	.short	0x0101


	//----- nvinfo : EIATTR_VRC_CTA_INIT_COUNT
	.align		4
        /*0048*/ 	.byte	0x02, 0x4a
	.zero		1
	.zero		1


	//----- nvinfo : EIATTR_EXIT_INSTR_OFFSETS
	.align		4
        /*004c*/ 	.byte	0x04, 0x1c
        /*004e*/ 	.short	(.L_335 - .L_334)


	//   ....[0]....
.L_334:
        /*0050*/ 	.word	0x00000210


	//   ....[1]....
        /*0054*/ 	.word	0x00000320


	//   ....[2]....
        /*0058*/ 	.word	0x00000370


	//----- nvinfo : EIATTR_CRS_STACK_SIZE
	.align		4
.L_335:
        /*005c*/ 	.byte	0x04, 0x1e
        /*005e*/ 	.short	(.L_337 - .L_336)
.L_336:
        /*0060*/ 	.word	0x00000000


	//----- nvinfo : EIATTR_CBANK_PARAM_SIZE
	.align		4
.L_337:
        /*0064*/ 	.byte	0x03, 0x19
        /*0066*/ 	.short	0x0014


	//----- nvinfo : EIATTR_PARAM_CBANK
	.align		4
        /*0068*/ 	.byte	0x04, 0x0a
        /*006a*/ 	.short	(.L_339 - .L_338)
	.align		4
.L_338:
        /*006c*/ 	.word	index@(.nv.constant0._ZN2pf7reduce6IiLj32ELb0EEEvPT_S2_j)
        /*0070*/ 	.short	0x0380
        /*0072*/ 	.short	0x0014


	//----- nvinfo : EIATTR_SW_WAR
	.align		4
.L_339:
        /*0074*/ 	.byte	0x04, 0x36
        /*0076*/ 	.short	(.L_341 - .L_340)
.L_340:
        /*0078*/ 	.word	0x00000008
.L_341:


//--------------------- .nv.info._ZN2pf7reduce6IiLj64ELb0EEEvPT_S2_j --------------------------
	.section	.nv.info._ZN2pf7reduce6IiLj64ELb0EEEvPT_S2_j,"",@"SHT_CUDA_INFO"
	.sectionflags	@""
	.align	4


	//----- nvinfo : EIATTR_CUDA_API_VERSION
	.align		4
        /*0000*/ 	.byte	0x04, 0x37
        /*0002*/ 	.short	(.L_343 - .L_342)
.L_342:
        /*0004*/ 	.word	0x00000082


	//----- nvinfo : EIATTR_KPARAM_INFO
	.align		4
.L_343:
        /*0008*/ 	.byte	0x04, 0x17
        /*000a*/ 	.short	(.L_345 - .L_344)
.L_344:
        /*000c*/ 	.word	0x00000000
        /*0010*/ 	.short	0x0002
        /*0012*/ 	.short	0x0010
        /*0014*/ 	.byte	0x00, 0xf0, 0x11, 0x00


	//----- nvinfo : EIATTR_KPARAM_INFO
	.align		4
.L_345:
        /*0018*/ 	.byte	0x04, 0x17
        /*001a*/ 	.short	(.L_347 - .L_346)
.L_346:
        /*001c*/ 	.word	0x00000000
        /*0020*/ 	.short	0x0001
        /*0022*/ 	.short	0x0008
        /*0024*/ 	.byte	0x00, 0xf5, 0x21, 0x00


	//----- nvinfo : EIATTR_KPARAM_INFO
	.align		4
.L_347:
        /*0028*/ 	.byte	0x04, 0x17
        /*002a*/ 	.short	(.L_349 - .L_348)
.L_348:
        /*002c*/ 	.word	0x00000000
        /*0030*/ 	.short	0x0000
        /*0032*/ 	.short	0x0000
        /*0034*/ 	.byte	0x00, 0xf5, 0x21, 0x00


	//----- nvinfo : EIATTR_SPARSE_MMA_MASK
	.align		4
.L_349:
        /*0038*/ 	.byte	0x03, 0x50
        /*003a*/ 	.short	0x0000


	//----- nvinfo : EIATTR_MAXREG_COUNT
	.align		4
        /*003c*/ 	.byte	0x03, 0x1b
        /*003e*/ 	.short	0x00ff


	//----- nvinfo : EIATTR_NUM_BARRIERS
	.align		4
        /*0040*/ 	.byte	0x02, 0x4c
        /*0042*/ 	.byte	0x01
	.zero		1


	//----- nvinfo : EIATTR_MERCURY_ISA_VERSION
	.align		4
        /*0044*/ 	.byte	0x03, 0x5f
        /*0046*/ 	.short	0x0101


	//----- nvinfo : EIATTR_VRC_CTA_INIT_COUNT
	.align		4
        /*0048*/ 	.byte	0x02, 0x4a
	.zero		1
	.zero		1


	//----- nvinfo : EIATTR_EXIT_INSTR_OFFSETS
	.align		4
        /*004c*/ 	.byte	0x04, 0x1c
        /*004e*/ 	.short	(.L_351 - .L_350)


	//   ....[0]....
.L_350:
        /*0050*/ 	.word	0x00000220


	//   ....[1]....
        /*0054*/ 	.word	0x00000360


	//   ....[2]....
        /*0058*/ 	.word	0x000003b0


	//----- nvinfo : EIATTR_CRS_STACK_SIZE
	.align		4
.L_351:
        /*005c*/ 	.byte	0x04, 0x1e
        /*005e*/ 	.short	(.L_353 - .L_352)
.L_352:
        /*0060*/ 	.word	0x00000000


	//----- nvinfo : EIATTR_CBANK_PARAM_SIZE
	.align		4
.L_353:
        /*0064*/ 	.byte	0x03, 0x19
        /*0066*/ 	.short	0x0014


	//----- nvinfo : EIATTR_PARAM_CBANK
	.align		4
        /*0068*/ 	.byte	0x04, 0x0a
        /*006a*/ 	.short	(.L_355 - .L_354)
	.align		4
.L_354:
        /*006c*/ 	.word	index@(.nv.constant0._ZN2pf7reduce6IiLj64ELb0EEEvPT_S2_j)
        /*0070*/ 	.short	0x0380
        /*0072*/ 	.short	0x0014


	//----- nvinfo : EIATTR_SW_WAR
	.align		4
.L_355:
        /*0074*/ 	.byte	0x04, 0x36
        /*0076*/ 	.short	(.L_357 - .L_356)
.L_356:
        /*0078*/ 	.word	0x00000008
.L_357:


//--------------------- .nv.info._ZN2pf7reduce6IiLj128ELb0EEEvPT_S2_j --------------------------
	.section	.nv.info._ZN2pf7reduce6IiLj128ELb0EEEvPT_S2_j,"",@"SHT_CUDA_INFO"
	.sectionflags	@""
	.align	4


	//----- nvinfo : EIATTR_CUDA_API_VERSION
	.align		4
        /*0000*/ 	.byte	0x04, 0x37
        /*0002*/ 	.short	(.L_359 - .L_358)
.L_358:
        /*0004*/ 	.word	0x00000082


	//----- nvinfo : EIATTR_KPARAM_INFO
	.align		4
.L_359:
        /*0008*/ 	.byte	0x04, 0x17
        /*000a*/ 	.short	(.L_361 - .L_360)
.L_360:
        /*000c*/ 	.word	0x00000000
        /*0010*/ 	.short	0x0002
        /*0012*/ 	.short	0x0010
        /*0014*/ 	.byte	0x00, 0xf0, 0x11, 0x00


	//----- nvinfo : EIATTR_KPARAM_INFO
	.align		4
.L_361:
        /*0018*/ 	.byte	0x04, 0x17
        /*001a*/ 	.short	(.L_363 - .L_362)
.L_362:
        /*001c*/ 	.word	0x00000000
        /*0020*/ 	.short	0x0001
        /*0022*/ 	.short	0x0008
        /*0024*/ 	.byte	0x00, 0xf5, 0x21, 0x00


	//----- nvinfo : EIATTR_KPARAM_INFO
	.align		4
.L_363:
        /*0028*/ 	.byte	0x04, 0x17
        /*002a*/ 	.short	(.L_365 - .L_364)
.L_364:
        /*002c*/ 	.word	0x00000000
        /*0030*/ 	.short	0x0000
        /*0032*/ 	.short	0x0000
        /*0034*/ 	.byte	0x00, 0xf5, 0x21, 0x00


	//----- nvinfo : EIATTR_SPARSE_MMA_MASK
	.align		4
.L_365:
        /*0038*/ 	.byte	0x03, 0x50
        /*003a*/ 	.short	0x0000


	//----- nvinfo : EIATTR_MAXREG_COUNT
	.align		4
        /*003c*/ 	.byte	0x03, 0x1b
        /*003e*/ 	.short	0x00ff


	//----- nvinfo : EIATTR_NUM_BARRIERS
	.align		4
        /*0040*/ 	.byte	0x02, 0x4c
        /*0042*/ 	.byte	0x01
	.zero		1


	//----- nvinfo : EIATTR_MERCURY_ISA_VERSION
	.align		4
        /*0044*/ 	.byte	0x03, 0x5f
        /*0046*/ 	.short	0x0101


	//----- nvinfo : EIATTR_VRC_CTA_INIT_COUNT
	.align		4
        /*0048*/ 	.byte	0x02, 0x4a
	.zero		1
	.zero		1


	//----- nvinfo : EIATTR_EXIT_INSTR_OFFSETS
	.align		4
        /*004c*/ 	.byte	0x04, 0x1c
        /*004e*/ 	.short	(.L_367 - .L_366)


	//   ....[0]....
.L_366:
        /*0050*/ 	.word	0x00000280


	//   ....[1]....
        /*0054*/ 	.word	0x000003c0


	//   ....[2]....
        /*0058*/ 	.word	0x00000410


	//----- nvinfo : EIATTR_CRS_STACK_SIZE
	.align		4
.L_367:
        /*005c*/ 	.byte	0x04, 0x1e
        /*005e*/ 	.short	(.L_369 - .L_368)
.L_368:
        /*0060*/ 	.word	0x00000000


	//----- nvinfo : EIATTR_CBANK_PARAM_SIZE
	.align		4
.L_369:
        /*0064*/ 	.byte	0x03, 0x19
        /*0066*/ 	.short	0x0014


	//----- nvinfo : EIATTR_PARAM_CBANK
	.align		4
        /*0068*/ 	.byte	0x04, 0x0a
        /*006a*/ 	.short	(.L_371 - .L_370)
	.align		4
.L_370:
        /*006c*/ 	.word	index@(.nv.constant0._ZN2pf7reduce6IiLj128ELb0EEEvPT_S2_j)
        /*0070*/ 	.short	0x0380
        /*0072*/ 	.short	0x0014


	//----- nvinfo : EIATTR_SW_WAR
	.align		4
.L_371:
        /*0074*/ 	.byte	0x04, 0x36
        /*0076*/ 	.short	(.L_373 - .L_372)
.L_372:
        /*0078*/ 	.word	0x00000008
.L_373:


//--------------------- .nv.info._ZN2pf7reduce6IiLj256ELb0EEEvPT_S2_j --------------------------
	.section	.nv.info._ZN2pf7reduce6IiLj256ELb0EEEvPT_S2_j,"",@"SHT_CUDA_INFO"
	.sectionflags	@""
	.align	4


	//----- nvinfo : EIATTR_CUDA_API_VERSION
	.align		4
        /*0000*/ 	.byte	0x04, 0x37
        /*0002*/ 	.short	(.L_375 - .L_374)
.L_374:
        /*0004*/ 	.word	0x00000082


	//----- nvinfo : EIATTR_KPARAM_INFO
	.align		4
.L_375:
        /*0008*/ 	.byte	0x04, 0x17
        /*000a*/ 	.short	(.L_377 - .L_376)
.L_376:
        /*000c*/ 	.word	0x00000000
        /*0010*/ 	.short	0x0002
        /*0012*/ 	.short	0x0010
        /*0014*/ 	.byte	0x00, 0xf0, 0x11, 0x00


	//----- nvinfo : EIATTR_KPARAM_INFO
	.align		4
.L_377:
        /*0018*/ 	.byte	0x04, 0x17
        /*001a*/ 	.short	(.L_379 - .L_378)
.L_378:
        /*001c*/ 	.word	0x00000000
        /*0020*/ 	.short	0x0001
        /*0022*/ 	.short	0x0008
        /*0024*/ 	.byte	0x00, 0xf5, 0x21, 0x00


	//----- nvinfo : EIATTR_KPARAM_INFO
	.align		4
.L_379:
        /*0028*/ 	.byte	0x04, 0x17
        /*002a*/ 	.short	(.L_381 - .L_380)
.L_380:
        /*002c*/ 	.word	0x00000000
        /*0030*/ 	.short	0x0000
        /*0032*/ 	.short	0x0000
        /*0034*/ 	.byte	0x00, 0xf5, 0x21, 0x00


	//----- nvinfo : EIATTR_SPARSE_MMA_MASK
	.align		4
.L_381:
        /*0038*/ 	.byte	0x03, 0x50
        /*003a*/ 	.short	0x0000


	//----- nvinfo : EIATTR_MAXREG_COUNT
	.align		4
        /*003c*/ 	.byte	0x03, 0x1b
        /*003e*/ 	.short	0x00ff


	//----- nvinfo : EIATTR_NUM_BARRIERS
	.align		4
        /*0040*/ 	.byte	0x02, 0x4c
        /*0042*/ 	.byte	0x01
	.zero		1


	//----- nvinfo : EIATTR_MERCURY_ISA_VERSION
	.align		4
        /*0044*/ 	.byte	0x03, 0x5f
        /*0046*/ 	.short	0x0101


	//----- nvinfo : EIATTR_VRC_CTA_INIT_COUNT
	.align		4
        /*0048*/ 	.byte	0x02, 0x4a
	.zero		1
	.zero		1


	//----- nvinfo : EIATTR_EXIT_INSTR_OFFSETS
	.align		4
        /*004c*/ 	.byte	0x04, 0x1c
        /*004e*/ 	.short	(.L_383 - .L_382)


	//   ....[0]....
.L_382:
        /*0050*/ 	.word	0x000002c0


	//   ....[1]....
        /*0054*/ 	.word	0x00000400


	//   ....[2]....
        /*0058*/ 	.word	0x00000450


	//----- nvinfo : EIATTR_CRS_STACK_SIZE
	.align		4
.L_383:
        /*005c*/ 	.byte	0x04, 0x1e
        /*005e*/ 	.short	(.L_385 - .L_384)
.L_384:
        /*0060*/ 	.word	0x00000000


	//----- nvinfo : EIATTR_CBANK_PARAM_SIZE
	.align		4
.L_385:
        /*0064*/ 	.byte	0x03, 0x19
        /*0066*/ 	.short	0x0014


	//----- nvinfo : EIATTR_PARAM_CBANK
	.align		4
        /*0068*/ 	.byte	0x04, 0x0a
        /*006a*/ 	.short	(.L_387 - .L_386)
	.align		4
.L_386:
        /*006c*/ 	.word	index@(.nv.constant0._ZN2pf7reduce6IiLj256ELb0EEEvPT_S2_j)
        /*0070*/ 	.short	0x0380
        /*0072*/ 	.short	0x0014


	//----- nvinfo : EIATTR_SW_WAR
	.align		4
.L_387:
        /*0074*/ 	.byte	0x04, 0x36
        /*0076*/ 	.short	(.L_389 - .L_388)
.L_388:
        /*0078*/ 	.word	0x00000008
.L_389:


//--------------------- .nv.info._ZN2pf7reduce6IiLj512ELb0EEEvPT_S2_j --------------------------
	.section	.nv.info._ZN2pf7reduce6IiLj512ELb0EEEvPT_S2_j,"",@"SHT_CUDA_INFO"
	.sectionflags	@""
	.align	4


	//----- nvinfo : EIATTR_CUDA_API_VERSION
	.align		4
        /*0000*/ 	.byte	0x04, 0x37
        /*0002*/ 	.short	(.L_391 - .L_390)
.L_390:
        /*0004*/ 	.word	0x00000082


	//----- nvinfo : EIATTR_KPARAM_INFO
	.align		4
.L_391:
        /*0008*/ 	.byte	0x04, 0x17
        /*000a*/ 	.short	(.L_393 - .L_392)
.L_392:
        /*000c*/ 	.word	0x00000000
        /*0010*/ 	.short	0x0002
        /*0012*/ 	.short	0x0010
        /*0014*/ 	.byte	0x00, 0xf0, 0x11, 0x00


	//----- nvinfo : EIATTR_KPARAM_INFO
	.align		4
.L_393:
        /*0018*/ 	.byte	0x04, 0x17
        /*001a*/ 	.short	(.L_395 - .L_394)
.L_394:
        /*001c*/ 	.word	0x00000000
        /*0020*/ 	.short	0x0001
        /*0022*/ 	.short	0x0008
        /*0024*/ 	.byte	0x00, 0xf5, 0x21, 0x00


	//----- nvinfo : EIATTR_KPARAM_INFO
	.align		4
.L_395:
        /*0028*/ 	.byte	0x04, 0x17
        /*002a*/ 	.short	(.L_397 - .L_396)
.L_396:
        /*002c*/ 	.word	0x00000000
        /*0030*/ 	.short	0x0000
        /*0032*/ 	.short	0x0000
        /*0034*/ 	.byte	0x00, 0xf5, 0x21, 0x00


	//----- nvinfo : EIATTR_SPARSE_MMA_MASK
	.align		4
.L_397:
        /*0038*/ 	.byte	0x03, 0x50
        /*003a*/ 	.short	0x0000


	//----- nvinfo : EIATTR_MAXREG_COUNT
	.align		4
        /*003c*/ 	.byte	0x03, 0x1b
        /*003e*/ 	.short	0x00ff


	//----- nvinfo : EIATTR_NUM_BARRIERS
	.align		4
        /*0040*/ 	.byte	0x02, 0x4c
        /*0042*/ 	.byte	0x01
	.zero		1


	//----- nvinfo : EIATTR_MERCURY_ISA_VERSION
	.align		4
        /*0044*/ 	.byte	0x03, 0x5f
        /*0046*/ 	.short	0x0101


	//----- nvinfo : EIATTR_VRC_CTA_INIT_COUNT
	.align		4
        /*0048*/ 	.byte	0x02, 0x4a
	.zero		1
	.zero		1


	//----- nvinfo : EIATTR_EXIT_INSTR_OFFSETS
	.align		4
        /*004c*/ 	.byte	0x04, 0x1c
        /*004e*/ 	.short	(.L_399 - .L_398)


	//   ....[0]....
.L_398:
        /*0050*/ 	.word	0x00000320


	//   ....[1]....
        /*0054*/ 	.word	0x00000460


	//   ....[2]....
        /*0058*/ 	.word	0x000004b0


	//----- nvinfo : EIATTR_CRS_STACK_SIZE
	.align		4
.L_399:
        /*005c*/ 	.byte	0x04, 0x1e
        /*005e*/ 	.short	(.L_401 - .L_400)
.L_400:
        /*0060*/ 	.word	0x00000000


	//----- nvinfo : EIATTR_CBANK_PARAM_SIZE
	.align		4
.L_401:
        /*0064*/ 	.byte	0x03, 0x19
        /*0066*/ 	.short	0x0014


	//----- nvinfo : EIATTR_PARAM_CBANK
	.align		4
        /*0068*/ 	.byte	0x04, 0x0a
        /*006a*/ 	.short	(.L_403 - .L_402)
	.align		4
.L_402:
        /*006c*/ 	.word	index@(.nv.constant0._ZN2pf7reduce6IiLj512ELb0EEEvPT_S2_j)
        /*0070*/ 	.short	0x0380
        /*0072*/ 	.short	0x0014


	//----- nvinfo : EIATTR_SW_WAR
	.align		4
.L_403:
        /*0074*/ 	.byte	0x04, 0x36
        /*0076*/ 	.short	(.L_405 - .L_404)
.L_404:
        /*0078*/ 	.word	0x00000008
.L_405:


//--------------------- .nv.info._ZN2pf7reduce6IiLj1ELb1EEEvPT_S2_j --------------------------
	.section	.nv.info._ZN2pf7reduce6IiLj1ELb1EEEvPT_S2_j,"",@"SHT_CUDA_INFO"
	.sectionflags	@""
	.align	4


	//----- nvinfo : EIATTR_CUDA_API_VERSION
	.align		4
        /*0000*/ 	.byte	0x04, 0x37
        /*0002*/ 	.short	(.L_407 - .L_406)
.L_406:
        /*0004*/ 	.word	0x00000082


	//----- nvinfo : EIATTR_KPARAM_INFO
	.align		4
.L_407:
        /*0008*/ 	.byte	0x04, 0x17
        /*000a*/ 	.short	(.L_409 - .L_408)
.L_408:
        /*000c*/ 	.word	0x00000000
        /*0010*/ 	.short	0x0002
        /*0012*/ 	.short	0x0010
        /*0014*/ 	.byte	0x00, 0xf0, 0x11, 0x00


	//----- nvinfo : EIATTR_KPARAM_INFO
	.align		4
.L_409:
        /*0018*/ 	.byte	0x04, 0x17
        /*001a*/ 	.short	(.L_411 - .L_410)
.L_410:
        /*001c*/ 	.word	0x00000000
        /*0020*/ 	.short	0x0001
        /*0022*/ 	.short	0x0008
        /*0024*/ 	.byte	0x00, 0xf5, 0x21, 0x00


	//----- nvinfo : EIATTR_KPARAM_INFO
	.align		4
.L_411:
        /*0028*/ 	.byte	0x04, 0x17
        /*002a*/ 	.short	(.L_413 - .L_412)
.L_412:
        /*002c*/ 	.word	0x00000000
        /*0030*/ 	.short	0x0000
        /*0032*/ 	.short	0x0000
        /*0034*/ 	.byte	0x00, 0xf5, 0x21, 0x00


	//----- nvinfo : EIATTR_SPARSE_MMA_MASK
	.align		4
.L_413:
        /*0038*/ 	.byte	0x03, 0x50
        /*003a*/ 	.short	0x0000


	//----- nvinfo : EIATTR_MAXREG_COUNT
	.align		4
        /*003c*/ 	.byte	0x03, 0x1b
        /*003e*/ 	.short	0x00ff


	//----- nvinfo : EIATTR_NUM_BARRIERS
	.align		4
        /*0040*/ 	.byte	0x02, 0x4c
        /*0042*/ 	.byte	0x01
	.zero		1


	//----- nvinfo : EIATTR_MERCURY_ISA_VERSION
	.align		4
        /*0044*/ 	.byte	0x03, 0x5f
        /*0046*/ 	.short	0x0101


	//----- nvinfo : EIATTR_VRC_CTA_INIT_COUNT
	.align		4
        /*0048*/ 	.byte	0x02, 0x4a
	.zero		1
	.zero		1


	//----- nvinfo : EIATTR_EXIT_INSTR_OFFSETS
	.align		4
        /*004c*/ 	.byte	0x04, 0x1c
        /*004e*/ 	.short	(.L_415 - .L_414)


	//   ....[0]....
.L_414:
        /*0050*/ 	.word	0x000001c0


	//   ....[1]....
        /*0054*/ 	.word	0x00000210


	//----- nvinfo : EIATTR_CRS_STACK_SIZE
	.align		4
.L_415:
        /*0058*/ 	.byte	0x04, 0x1e
        /*005a*/ 	.short	(.L_417 - .L_416)
.L_416:
        /*005c*/ 	.word	0x00000000


	//----- nvinfo : EIATTR_CBANK_PARAM_SIZE
	.align		4
.L_417:
        /*0060*/ 	.byte	0x03, 0x19
        /*0062*/ 	.short	0x0014


	//----- nvinfo : EIATTR_PARAM_CBANK
	.align		4
        /*0064*/ 	.byte	0x04, 0x0a
        /*0066*/ 	.short	(.L_419 - .L_418)
	.align		4
.L_418:
        /*0068*/ 	.word	index@(.nv.constant0._ZN2pf7reduce6IiLj1ELb1EEEvPT_S2_j)
        /*006c*/ 	.short	0x0380
        /*006e*/ 	.short	0x0014


	//----- nvinfo : EIATTR_SW_WAR
	.align		4
.L_419:
        /*0070*/ 	.byte	0x04, 0x36
        /*0072*/ 	.short	(.L_421 - .L_420)
.L_420:
        /*0074*/ 	.word	0x00000008
.L_421:


//--------------------- .nv.info._ZN2pf7reduce6IiLj2ELb1EEEvPT_S2_j --------------------------
	.section	.nv.info._ZN2pf7reduce6IiLj2ELb1EEEvPT_S2_j,"",@"SHT_CUDA_INFO"
	.sectionflags	@""
	.align	4


	//----- nvinfo : EIATTR_CUDA_API_VERSION
	.align		4
        /*0000*/ 	.byte	0x04, 0x37
        /*0002*/ 	.short	(.L_423 - .L_422)
.L_422:
        /*0004*/ 	.word	0x00000082


	//----- nvinfo : EIATTR_KPARAM_INFO
	.align		4
.L_423:
        /*0008*/ 	.byte	0x04, 0x17
        /*000a*/ 	.short	(.L_425 - .L_424)
.L_424:
        /*000c*/ 	.word	0x00000000
        /*0010*/ 	.short	0x0002
        /*0012*/ 	.short	0x0010
        /*0014*/ 	.byte	0x00, 0xf0, 0x11, 0x00


	//----- nvinfo : EIATTR_KPARAM_INFO
	.align		4
.L_425:
        /*0018*/ 	.byte	0x04, 0x17
        /*001a*/ 	.short	(.L_427 - .L_426)
.L_426:
        /*001c*/ 	.word	0x00000000
        /*0020*/ 	.short	0x0001
        /*0022*/ 	.short	0x0008
        /*0024*/ 	.byte	0x00, 0xf5, 0x21, 0x00


	//----- nvinfo : EIATTR_KPARAM_INFO
	.align		4
.L_427:
        /*0028*/ 	.byte	0x04, 0x17
        /*002a*/ 	.short	(.L_429 - .L_428)
.L_428:
        /*002c*/ 	.word	0x00000000
        /*0030*/ 	.short	0x0000
        /*0032*/ 	.short	0x0000
        /*0034*/ 	.byte	0x00, 0xf5, 0x21, 0x00


	//----- nvinfo : EIATTR_SPARSE_MMA_MASK
	.align		4
.L_429:
        /*0038*/ 	.byte	0x03, 0x50
        /*003a*/ 	.short	0x0000


	//----- nvinfo : EIATTR_MAXREG_COUNT
	.align		4
        /*003c*/ 	.byte	0x03, 0x1b
        /*003e*/ 	.short	0x00ff


	//----- nvinfo : EIATTR_NUM_BARRIERS
	.align		4
        /*0040*/ 	.byte	0x02, 0x4c
        /*0042*/ 	.byte	0x01
	.zero		1


	//----- nvinfo : EIATTR_MERCURY_ISA_VERSION
	.align		4
        /*0044*/ 	.byte	0x03, 0x5f
        /*0046*/ 	.short	0x0101


	//----- nvinfo : EIATTR_VRC_CTA_INIT_COUNT
	.align		4
        /*0048*/ 	.byte	0x02, 0x4a
	.zero		1
	.zero		1


	//----- nvinfo : EIATTR_EXIT_INSTR_OFFSETS
	.align		4
        /*004c*/ 	.byte	0x04, 0x1c
        /*004e*/ 	.short	(.L_431 - .L_430)


	//   ....[0]....
.L_430:
        /*0050*/ 	.word	0x000001e0


	//   ....[1]....
        /*0054*/ 	.word	0x00000230


	//   ....[2]....
        /*0058*/ 	.word	0x00000280


	//----- nvinfo : EIATTR_CRS_STACK_SIZE
	.align		4
.L_431:
        /*005c*/ 	.byte	0x04, 0x1e
        /*005e*/ 	.short	(.L_433 - .L_432)
.L_432:
        /*0060*/ 	.word	0x00000000


	//----- nvinfo : EIATTR_CBANK_PARAM_SIZE
	.align		4
.L_433:
        /*0064*/ 	.byte	0x03, 0x19
        /*0066*/ 	.short	0x0014


	//----- nvinfo : EIATTR_PARAM_CBANK
	.align		4
        /*0068*/ 	.byte	0x04, 0x0a
        /*006a*/ 	.short	(.L_435 - .L_434)
	.align		4
.L_434:
        /*006c*/ 	.word	index@(.nv.constant0._ZN2pf7reduce6IiLj2ELb1EEEvPT_S2_j)
        /*0070*/ 	.short	0x0380
        /*0072*/ 	.short	0x0014


	//----- nvinfo : EIATTR_SW_WAR
	.align		4
.L_435:
        /*0074*/ 	.byte	0x04, 0x36
        /*0076*/ 	.short	(.L_437 - .L_436)
.L_436:
        /*0078*/ 	.word	0x00000008
.L_437:


//--------------------- .nv.info._ZN2pf7reduce6IiLj4ELb1EEEvPT_S2_j --------------------------
	.section	.nv.info._ZN2pf7reduce6IiLj4ELb1EEEvPT_S2_j,"",@"SHT_CUDA_INFO"
	.sectionflags	@""
	.align	4


	//----- nvinfo : EIATTR_CUDA_API_VERSION
	.align		4
        /*0000*/ 	.byte	0x04, 0x37
        /*0002*/ 	.short	(.L_439 - .L_438)
.L_438:
        /*0004*/ 	.word	0x00000082


	//----- nvinfo : EIATTR_KPARAM_INFO
	.align		4
.L_439:
        /*0008*/ 	.byte	0x04, 0x17
        /*000a*/ 	.short	(.L_441 - .L_440)
.L_440:
        /*000c*/ 	.word	0x00000000
        /*0010*/ 	.short	0x0002
        /*0012*/ 	.short	0x0010
        /*0014*/ 	.byte	0x00, 0xf0, 0x11, 0x00


	//----- nvinfo : EIATTR_KPARAM_INFO
	.align		4
.L_441:
        /*0018*/ 	.byte	0x04, 0x17
        /*001a*/ 	.short	(.L_443 - .L_442)
.L_442:
        /*001c*/ 	.word	0x00000000
        /*0020*/ 	.short	0x0001
        /*0022*/ 	.short	0x0008
        /*0024*/ 	.byte	0x00, 0xf5, 0x21, 0x00


	//----- nvinfo : EIATTR_KPARAM_INFO
	.align		4
.L_443:
        /*0028*/ 	.byte	0x04, 0x17
        /*002a*/ 	.short	(.L_445 - .L_444)
.L_444:
        /*002c*/ 	.word	0x00000000
        /*0030*/ 	.short	0x0000
        /*0032*/ 	.short	0x0000
        /*0034*/ 	.byte	0x00, 0xf5, 0x21, 0x00


	//----- nvinfo : EIATTR_SPARSE_MMA_MASK
	.align		4
.L_445:
        /*0038*/ 	.byte	0x03, 0x50
        /*003a*/ 	.short	0x0000


	//----- nvinfo : EIATTR_MAXREG_COUNT
	.align		4
        /*003c*/ 	.byte	0x03, 0x1b
        /*003e*/ 	.short	0x00ff


	//----- nvinfo : EIATTR_NUM_BARRIERS
	.align		4
        /*0040*/ 	.byte	0x02, 0x4c
        /*0042*/ 	.byte	0x01
	.zero		1


	//----- nvinfo : EIATTR_MERCURY_ISA_VERSION
	.align		4
        /*0044*/ 	.byte	0x03, 0x5f
        /*0046*/ 	.short	0x0101


	//----- nvinfo : EIATTR_VRC_CTA_INIT_COUNT
	.align		4
        /*0048*/ 	.byte	0x02, 0x4a
	.zero		1
	.zero		1


	//----- nvinfo : EIATTR_EXIT_INSTR_OFFSETS
	.align		4
        /*004c*/ 	.byte	0x04, 0x1c
        /*004e*/ 	.short	(.L_447 - .L_446)


	//   ....[0]....
.L_446:
        /*0050*/ 	.word	0x000001e0


	//   ....[1]....
        /*0054*/ 	.word	0x00000260


	//   ....[2]....
        /*0058*/ 	.word	0x000002b0


	//----- nvinfo : EIATTR_CRS_STACK_SIZE
	.align		4
.L_447:
        /*005c*/ 	.byte	0x04, 0x1e
        /*005e*/ 	.short	(.L_449 - .L_448)
.L_448:
        /*0060*/ 	.word	0x00000000


	//----- nvinfo : EIATTR_CBANK_PARAM_SIZE
	.align		4
.L_449:
        /*0064*/ 	.byte	0x03, 0x19
        /*0066*/ 	.short	0x0014


	//----- nvinfo : EIATTR_PARAM_CBANK
	.align		4
        /*0068*/ 	.byte	0x04, 0x0a
        /*006a*/ 	.short	(.L_451 - .L_450)
	.align		4
.L_450:
        /*006c*/ 	.word	index@(.nv.constant0._ZN2pf7reduce6IiLj4ELb1EEEvPT_S2_j)
        /*0070*/ 	.short	0x0380
        /*0072*/ 	.short	0x0014


	//----- nvinfo : EIATTR_SW_WAR
	.align		4
.L_451:
        /*0074*/ 	.byte	0x04, 0x36
        /*0076*/ 	.short	(.L_453 - .L_452)
.L_452:
        /*0078*/ 	.word	0x00000008
.L_453:


//--------------------- .nv.info._ZN2pf7reduce6IiLj8ELb1EEEvPT_S2_j --------------------------
	.section	.nv.info._ZN2pf7reduce6IiLj8ELb1EEEvPT_S2_j,"",@"SHT_CUDA_INFO"
	.sectionflags	@""
	.align	4


	//----- nvinfo : EIATTR_CUDA_API_VERSION
	.align		4
        /*0000*/ 	.byte	0x04, 0x37
        /*0002*/ 	.short	(.L_455 - .L_454)
.L_454:
        /*0004*/ 	.word	0x00000082


	//----- nvinfo : EIATTR_KPARAM_INFO
	.align		4
.L_455:
        /*0008*/ 	.byte	0x04, 0x17
        /*000a*/ 	.short	(.L_457 - .L_456)
.L_456:
        /*000c*/ 	.word	0x00000000
        /*0010*/ 	.short	0x0002
        /*0012*/ 	.short	0x0010
        /*0014*/ 	.byte	0x00, 0xf0, 0x11, 0x00


	//----- nvinfo : EIATTR_KPARAM_INFO
	.align		4
.L_457:
        /*0018*/ 	.byte	0x04, 0x17
        /*001a*/ 	.short	(.L_459 - .L_458)
.L_458:
        /*001c*/ 	.word	0x00000000
        /*0020*/ 	.short	0x0001
        /*0022*/ 	.short	0x0008
        /*0024*/ 	.byte	0x00, 0xf5, 0x21, 0x00


	//----- nvinfo : EIATTR_KPARAM_INFO
	.align		4
.L_459:
        /*0028*/ 	.byte	0x04, 0x17
        /*002a*/ 	.short	(.L_461 - .L_460)
.L_460:
        /*002c*/ 	.word	0x00000000
        /*0030*/ 	.short	0x0000
        /*0032*/ 	.short	0x0000
        /*0034*/ 	.byte	0x00, 0xf5, 0x21, 0x00


	//----- nvinfo : EIATTR_SPARSE_MMA_MASK
	.align		4
.L_461:
        /*0038*/ 	.byte	0x03, 0x50
        /*003a*/ 	.short	0x0000


	//----- nvinfo : EIATTR_MAXREG_COUNT
	.align		4
        /*003c*/ 	.byte	0x03, 0x1b
        /*003e*/ 	.short	0x00ff


	//----- nvinfo : EIATTR_NUM_BARRIERS
	.align		4
        /*0040*/ 	.byte	0x02, 0x4c
        /*0042*/ 	.byte	0x01
	.zero		1


	//----- nvinfo : EIATTR_MERCURY_ISA_VERSION
	.align		4
        /*0044*/ 	.byte	0x03, 0x5f
        /*0046*/ 	.short	0x0101


	//----- nvinfo : EIATTR_VRC_CTA_INIT_COUNT
	.align		4
        /*0048*/ 	.byte	0x02, 0x4a
	.zero		1
	.zero		1


	//----- nvinfo : EIATTR_EXIT_INSTR_OFFSETS
	.align		4
        /*004c*/ 	.byte	0x04, 0x1c
        /*004e*/ 	.short	(.L_463 - .L_462)


	//   ....[0]....
.L_462:
        /*0050*/ 	.word	0x000001e0


	//   ....[1]....
        /*0054*/ 	.word	0x00000290


	//   ....[2]....
        /*0058*/ 	.word	0x000002e0


	//----- nvinfo : EIATTR_CRS_STACK_SIZE
	.align		4
.L_463:
        /*005c*/ 	.byte	0x04, 0x1e
        /*005e*/ 	.short	(.L_465 - .L_464)
.L_464:
        /*0060*/ 	.word	0x00000000


	//----- nvinfo : EIATTR_CBANK_PARAM_SIZE
	.align		4
.L_465:
        /*0064*/ 	.byte	0x03, 0x19
        /*0066*/ 	.short	0x0014


	//----- nvinfo : EIATTR_PARAM_CBANK
	.align		4
        /*0068*/ 	.byte	0x04, 0x0a
        /*006a*/ 	.short	(.L_467 - .L_466)
	.align		4
.L_466:
        /*006c*/ 	.word	index@(.nv.constant0._ZN2pf7reduce6IiLj8ELb1EEEvPT_S2_j)
        /*0070*/ 	.short	0x0380
        /*0072*/ 	.short	0x0014


	//----- nvinfo : EIATTR_SW_WAR
	.align		4
.L_467:
        /*0074*/ 	.byte	0x04, 0x36
        /*0076*/ 	.short	(.L_469 - .L_468)
.L_468:
        /*0078*/ 	.word	0x00000008
.L_469:


//--------------------- .nv.info._ZN2pf7reduce6IiLj16ELb1EEEvPT_S2_j --------------------------
	.section	.nv.info._ZN2pf7reduce6IiLj16ELb1EEEvPT_S2_j,"",@"SHT_CUDA_INFO"
	.sectionflags	@""
	.align	4


	//----- nvinfo : EIATTR_CUDA_API_VERSION
	.align		4
        /*0000*/ 	.byte	0x04, 0x37
        /*0002*/ 	.short	(.L_471 - .L_470)
.L_470:
        /*0004*/ 	.word	0x00000082


	//----- nvinfo : EIATTR_KPARAM_INFO
	.align		4
.L_471:
        /*0008*/ 	.byte	0x04, 0x17
        /*000a*/ 	.short	(.L_473 - .L_472)
.L_472:
        /*000c*/ 	.word	0x00000000
        /*0010*/ 	.short	0x0002
        /*0012*/ 	.short	0x0010
        /*0014*/ 	.byte	0x00, 0xf0, 0x11, 0x00


	//----- nvinfo : EIATTR_KPARAM_INFO
	.align		4
.L_473:
        /*0018*/ 	.byte	0x04, 0x17
        /*001a*/ 	.short	(.L_475 - .L_474)
.L_474:
        /*001c*/ 	.word	0x00000000
        /*0020*/ 	.short	0x0001
        /*0022*/ 	.short	0x0008
        /*0024*/ 	.byte	0x00, 0xf5, 0x21, 0x00


	//----- nvinfo : EIATTR_KPARAM_INFO
	.align		4
.L_475:
        /*0028*/ 	.byte	0x04, 0x17
        /*002a*/ 	.short	(.L_477 - .L_476)
.L_476:
        /*002c*/ 	.word	0x00000000
        /*0030*/ 	.short	0x0000
        /*0032*/ 	.short	0x0000
        /*0034*/ 	.byte	0x00, 0xf5, 0x21, 0x00


	//----- nvinfo : EIATTR_SPARSE_MMA_MASK
	.align		4
.L_477:
        /*0038*/ 	.byte	0x03, 0x50
        /*003a*/ 	.short	0x0000


	//----- nvinfo : EIATTR_MAXREG_COUNT
	.align		4
        /*003c*/ 	.byte	0x03, 0x1b
        /*003e*/ 	.short	0x00ff


	//----- nvinfo : EIATTR_NUM_BARRIERS
	.align		4
        /*0040*/ 	.byte	0x02, 0x4c
        /*0042*/ 	.byte	0x01
	.zero		1


	//----- nvinfo : EIATTR_MERCURY_ISA_VERSION
	.align		4
        /*0044*/ 	.byte	0x03, 0x5f
        /*0046*/ 	.short	0x0101


	//----- nvinfo : EIATTR_VRC_CTA_INIT_COUNT
	.align		4
        /*0048*/ 	.byte	0x02, 0x4a
	.zero		1
	.zero		1


	//----- nvinfo : EIATTR_EXIT_INSTR_OFFSETS
	.align		4
        /*004c*/ 	.byte	0x04, 0x1c
        /*004e*/ 	.short	(.L_479 - .L_478)


	//   ....[0]....
.L_478:
        /*0050*/ 	.word	0x000001e0


	//   ....[1]....
        /*0054*/ 	.word	0x000002c0


	//   ....[2]....
        /*0058*/ 	.word	0x00000310


	//----- nvinfo : EIATTR_CRS_STACK_SIZE
	.align		4
.L_479:
        /*005c*/ 	.byte	0x04, 0x1e
        /*005e*/ 	.short	(.L_481 - .L_480)
.L_480:
        /*0060*/ 	.word	0x00000000


	//----- nvinfo : EIATTR_CBANK_PARAM_SIZE
	.align		4
.L_481:
        /*0064*/ 	.byte	0x03, 0x19
        /*0066*/ 	.short	0x0014


	//----- nvinfo : EIATTR_PARAM_CBANK
	.align		4
        /*0068*/ 	.byte	0x04, 0x0a
        /*006a*/ 	.short	(.L_483 - .L_482)
	.align		4
.L_482:
        /*006c*/ 	.word	index@(.nv.constant0._ZN2pf7reduce6IiLj16ELb1EEEvPT_S2_j)
        /*0070*/ 	.short	0x0380
        /*0072*/ 	.short	0x0014


	//----- nvinfo : EIATTR_SW_WAR
	.align		4
.L_483:
        /*0074*/ 	.byte	0x04, 0x36
        /*0076*/ 	.short	(.L_485 - .L_484)
.L_484:
        /*0078*/ 	.word	0x00000008
.L_485:


//--------------------- .nv.info._ZN2pf7reduce6IiLj32ELb1EEEvPT_S2_j --------------------------
	.section	.nv.info._ZN2pf7reduce6IiLj32ELb1EEEvPT_S2_j,"",@"SHT_CUDA_INFO"
	.sectionflags	@""
	.align	4


	//----- nvinfo : EIATTR_CUDA_API_VERSION
	.align		4
        /*0000*/ 	.byte	0x04, 0x37
        /*0002*/ 	.short	(.L_487 - .L_486)
.L_486:
        /*0004*/ 	.word	0x00000082


	//----- nvinfo : EIATTR_KPARAM_INFO
	.align		4
.L_487:
        /*0008*/ 	.byte	0x04, 0x17
        /*000a*/ 	.short	(.L_489 - .L_488)
.L_488:
        /*000c*/ 	.word	0x00000000
        /*0010*/ 	.short	0x0002
        /*0012*/ 	.short	0x0010
        /*0014*/ 	.byte	0x00, 0xf0, 0x11, 0x00


	//----- nvinfo : EIATTR_KPARAM_INFO
	.align		4
.L_489:
        /*0018*/ 	.byte	0x04, 0x17
        /*001a*/ 	.short	(.L_491 - .L_490)
.L_490:
        /*001c*/ 	.word	0x00000000
        /*0020*/ 	.short	0x0001
        /*0022*/ 	.short	0x0008
        /*0024*/ 	.byte	0x00, 0xf5, 0x21, 0x00


	//----- nvinfo : EIATTR_KPARAM_INFO
	.align		4
.L_491:
        /*0028*/ 	.byte	0x04, 0x17
        /*002a*/ 	.short	(.L_493 - .L_492)
.L_492:
        /*002c*/ 	.word	0x00000000
        /*0030*/ 	.short	0x0000
        /*0032*/ 	.short	0x0000
        /*0034*/ 	.byte	0x00, 0xf5, 0x21, 0x00


	//----- nvinfo : EIATTR_SPARSE_MMA_MASK
	.align		4
.L_493:
        /*0038*/ 	.byte	0x03, 0x50
        /*003a*/ 	.short	0x0000


	//----- nvinfo : EIATTR_MAXREG_COUNT
	.align		4
        /*003c*/ 	.byte	0x03, 0x1b
        /*003e*/ 	.short	0x00ff


	//----- nvinfo : EIATTR_NUM_BARRIERS
	.align		4
        /*0040*/ 	.byte	0x02, 0x4c
        /*0042*/ 	.byte	0x01
	.zero		1


	//----- nvinfo : EIATTR_MERCURY_ISA_VERSION
	.align		4
        /*0044*/ 	.byte	0x03, 0x5f
        /*0046*/ 	.short	0x0101


	//----- nvinfo : EIATTR_VRC_CTA_INIT_COUNT
	.align		4
        /*0048*/ 	.byte	0x02, 0x4a
	.zero		1
	.zero		1


	//----- nvinfo : EIATTR_EXIT_INSTR_OFFSETS
	.align		4
        /*004c*/ 	.byte	0x04, 0x1c
        /*004e*/ 	.short	(.L_495 - .L_494)


	//   ....[0]....
.L_494:
        /*0050*/ 	.word	0x000001e0


	//   ....[1]....
        /*0054*/ 	.word	0x000002f0


	//   ....[2]....
        /*0058*/ 	.word	0x00000340


	//----- nvinfo : EIATTR_CRS_STACK_SIZE
	.align		4
.L_495:
        /*005c*/ 	.byte	0x04, 0x1e
        /*005e*/ 	.short	(.L_497 - .L_496)
.L_496:
        /*0060*/ 	.word	0x00000000


	//----- nvinfo : EIATTR_CBANK_PARAM_SIZE
	.align		4
.L_497:
        /*0064*/ 	.byte	0x03, 0x19
        /*0066*/ 	.short	0x0014


	//----- nvinfo : EIATTR_PARAM_CBANK
	.align		4
        /*0068*/ 	.byte	0x04, 0x0a
        /*006a*/ 	.short	(.L_499 - .L_498)
	.align		4
.L_498:
        /*006c*/ 	.word	index@(.nv.constant0._ZN2pf7reduce6IiLj32ELb1EEEvPT_S2_j)
        /*0070*/ 	.short	0x0380
        /*0072*/ 	.short	0x0014


	//----- nvinfo : EIATTR_SW_WAR
	.align		4
.L_499:
        /*0074*/ 	.byte	0x04, 0x36
        /*0076*/ 	.short	(.L_501 - .L_500)
.L_500:
        /*0078*/ 	.word	0x00000008
.L_501:


//--------------------- .nv.info._ZN2pf7reduce6IiLj64ELb1EEEvPT_S2_j --------------------------
	.section	.nv.info._ZN2pf7reduce6IiLj64ELb1EEEvPT_S2_j,"",@"SHT_CUDA_INFO"
	.sectionflags	@""
	.align	4


	//----- nvinfo : EIATTR_CUDA_API_VERSION
	.align		4
        /*0000*/ 	.byte	0x04, 0x37
        /*0002*/ 	.short	(.L_503 - .L_502)
.L_502:
        /*0004*/ 	.word	0x00000082


	//----- nvinfo : EIATTR_KPARAM_INFO
	.align		4
.L_503:
        /*0008*/ 	.byte	0x04, 0x17
        /*000a*/ 	.short	(.L_505 - .L_504)
.L_504:
        /*000c*/ 	.word	0x00000000
        /*0010*/ 	.short	0x0002
        /*0012*/ 	.short	0x0010
        /*0014*/ 	.byte	0x00, 0xf0, 0x11, 0x00


	//----- nvinfo : EIATTR_KPARAM_INFO
	.align		4
.L_505:
        /*0018*/ 	.byte	0x04, 0x17
        /*001a*/ 	.short	(.L_507 - .L_506)
.L_506:
        /*001c*/ 	.word	0x00000000
        /*0020*/ 	.short	0x0001
        /*0022*/ 	.short	0x0008
        /*0024*/ 	.byte	0x00, 0xf5, 0x21, 0x00


	//----- nvinfo : EIATTR_KPARAM_INFO
	.align		4
.L_507:
        /*0028*/ 	.byte	0x04, 0x17
        /*002a*/ 	.short	(.L_509 - .L_508)
.L_508:
        /*002c*/ 	.word	0x00000000
        /*0030*/ 	.short	0x0000
        /*0032*/ 	.short	0x0000
        /*0034*/ 	.byte	0x00, 0xf5, 0x21, 0x00


	//----- nvinfo : EIATTR_SPARSE_MMA_MASK
	.align		4
.L_509:
        /*0038*/ 	.byte	0x03, 0x50
        /*003a*/ 	.short	0x0000


	//----- nvinfo : EIATTR_MAXREG_COUNT
	.align		4
        /*003c*/ 	.byte	0x03, 0x1b
        /*003e*/ 	.short	0x00ff


	//----- nvinfo : EIATTR_NUM_BARRIERS
	.align		4
        /*0040*/ 	.byte	0x02, 0x4c
        /*0042*/ 	.byte	0x01
	.zero		1


	//----- nvinfo : EIATTR_MERCURY_ISA_VERSION
	.align		4
        /*0044*/ 	.byte	0x03, 0x5f
        /*0046*/ 	.short	0x0101


	//----- nvinfo : EIATTR_VRC_CTA_INIT_COUNT
	.align		4
        /*0048*/ 	.byte	0x02, 0x4a
	.zero		1
	.zero		1


	//----- nvinfo : EIATTR_EXIT_INSTR_OFFSETS
	.align		4
        /*004c*/ 	.byte	0x04, 0x1c
        /*004e*/ 	.short	(.L_511 - .L_510)


	//   ....[0]....
.L_510:
        /*0050*/ 	.word	0x000001f0


	//   ....[1]....
        /*0054*/ 	.word	0x00000330


	//   ....[2]....
        /*0058*/ 	.word	0x00000380


	//----- nvinfo : EIATTR_CRS_STACK_SIZE
	.align		4
.L_511:
        /*005c*/ 	.byte	0x04, 0x1e
        /*005e*/ 	.short	(.L_513 - .L_512)
.L_512:
        /*0060*/ 	.word	0x00000000


	//----- nvinfo : EIATTR_CBANK_PARAM_SIZE
	.align		4
.L_513:
        /*0064*/ 	.byte	0x03, 0x19
        /*0066*/ 	.short	0x0014


	//----- nvinfo : EIATTR_PARAM_CBANK
	.align		4
        /*0068*/ 	.byte	0x04, 0x0a
        /*006a*/ 	.short	(.L_515 - .L_514)
	.align		4
.L_514:
        /*006c*/ 	.word	index@(.nv.constant0._ZN2pf7reduce6IiLj64ELb1EEEvPT_S2_j)
        /*0070*/ 	.short	0x0380
        /*0072*/ 	.short	0x0014


	//----- nvinfo : EIATTR_SW_WAR
	.align		4
.L_515:
        /*0074*/ 	.byte	0x04, 0x36
        /*0076*/ 	.short	(.L_517 - .L_516)
.L_516:
        /*0078*/ 	.word	0x00000008
.L_517:


//--------------------- .nv.info._ZN2pf7reduce6IiLj128ELb1EEEvPT_S2_j --------------------------
	.section	.nv.info._ZN2pf7reduce6IiLj128ELb1EEEvPT_S2_j,"",@"SHT_CUDA_INFO"
	.sectionflags	@""
	.align	4


	//----- nvinfo : EIATTR_CUDA_API_VERSION
	.align		4
        /*0000*/ 	.byte	0x04, 0x37
        /*0002*/ 	.short	(.L_519 - .L_518)
.L_518:
        /*0004*/ 	.word	0x00000082


	//----- nvinfo : EIATTR_KPARAM_INFO
	.align		4
.L_519:
        /*0008*/ 	.byte	0x04, 0x17
        /*000a*/ 	.short	(.L_521 - .L_520)
.L_520:
        /*000c*/ 	.word	0x00000000
        /*0010*/ 	.short	0x0002
        /*0012*/ 	.short	0x0010
        /*0014*/ 	.byte	0x00, 0xf0, 0x11, 0x00


	//----- nvinfo : EIATTR_KPARAM_INFO
	.align		4
.L_521:
        /*0018*/ 	.byte	0x04, 0x17
        /*001a*/ 	.short	(.L_523 - .L_522)
.L_522:
        /*001c*/ 	.word	0x00000000
        /*0020*/ 	.short	0x0001
        /*0022*/ 	.short	0x0008
        /*0024*/ 	.byte	0x00, 0xf5, 0x21, 0x00


	//----- nvinfo : EIATTR_KPARAM_INFO
	.align		4
.L_523:
        /*0028*/ 	.byte	0x04, 0x17
        /*002a*/ 	.short	(.L_525 - .L_524)
.L_524:
        /*002c*/ 	.word	0x00000000
        /*0030*/ 	.short	0x0000
        /*0032*/ 	.short	0x0000
        /*0034*/ 	.byte	0x00, 0xf5, 0x21, 0x00


	//----- nvinfo : EIATTR_SPARSE_MMA_MASK
	.align		4
.L_525:
        /*0038*/ 	.byte	0x03, 0x50
        /*003a*/ 	.short	0x0000


	//----- nvinfo : EIATTR_MAXREG_COUNT
	.align		4
        /*003c*/ 	.byte	0x03, 0x1b
        /*003e*/ 	.short	0x00ff


	//----- nvinfo : EIATTR_NUM_BARRIERS
	.align		4
        /*0040*/ 	.byte	0x02, 0x4c
        /*0042*/ 	.byte	0x01
	.zero		1


	//----- nvinfo : EIATTR_MERCURY_ISA_VERSION
	.align		4
        /*0044*/ 	.byte	0x03, 0x5f
        /*0046*/ 	.short	0x0101


	//----- nvinfo : EIATTR_VRC_CTA_INIT_COUNT
	.align		4
        /*0048*/ 	.byte	0x02, 0x4a
	.zero		1
	.zero		1


	//----- nvinfo : EIATTR_EXIT_INSTR_OFFSETS
	.align		4
        /*004c*/ 	.byte	0x04, 0x1c
        /*004e*/ 	.short	(.L_527 - .L_526)


	//   ....[0]....
.L_526:
        /*0050*/ 	.word	0x00000240


	//   ....[1]....
        /*0054*/ 	.word	0x00000380


	//   ....[2]....
        /*0058*/ 	.word	0x000003d0


	//----- nvinfo : EIATTR_CRS_STACK_SIZE
	.align		4
.L_527:
        /*005c*/ 	.byte	0x04, 0x1e
        /*005e*/ 	.short	(.L_529 - .L_528)
.L_528:
        /*0060*/ 	.word	0x00000000


	//----- nvinfo : EIATTR_CBANK_PARAM_SIZE
	.align		4
.L_529:
        /*0064*/ 	.byte	0x03, 0x19
        /*0066*/ 	.short	0x0014


	//----- nvinfo : EIATTR_PARAM_CBANK
	.align		4
        /*0068*/ 	.byte	0x04, 0x0a
        /*006a*/ 	.short	(.L_531 - .L_530)
	.align		4
.L_530:
        /*006c*/ 	.word	index@(.nv.constant0._ZN2pf7reduce6IiLj128ELb1EEEvPT_S2_j)
        /*0070*/ 	.short	0x0380
        /*0072*/ 	.short	0x0014


	//----- nvinfo : EIATTR_SW_WAR
	.align		4
.L_531:
        /*0074*/ 	.byte	0x04, 0x36
        /*0076*/ 	.short	(.L_533 - .L_532)
.L_532:
        /*0078*/ 	.word	0x00000008
.L_533:


//--------------------- .nv.info._ZN2pf7reduce6IiLj256ELb1EEEvPT_S2_j --------------------------
	.section	.nv.info._ZN2pf7reduce6IiLj256ELb1EEEvPT_S2_j,"",@"SHT_CUDA_INFO"
	.sectionflags	@""
	.align	4


	//----- nvinfo : EIATTR_CUDA_API_VERSION
	.align		4
        /*0000*/ 	.byte	0x04, 0x37
        /*0002*/ 	.short	(.L_535 - .L_534)
.L_534:
        /*0004*/ 	.word	0x00000082


	//----- nvinfo : EIATTR_KPARAM_INFO
	.align		4
.L_535:
        /*0008*/ 	.byte	0x04, 0x17
        /*000a*/ 	.short	(.L_537 - .L_536)
.L_536:
        /*000c*/ 	.word	0x00000000
        /*0010*/ 	.short	0x0002
        /*0012*/ 	.short	0x0010
        /*0014*/ 	.byte	0x00, 0xf0, 0x11, 0x00


	//----- nvinfo : EIATTR_KPARAM_INFO
	.align		4
.L_537:
        /*0018*/ 	.byte	0x04, 0x17
        /*001a*/ 	.short	(.L_539 - .L_538)
.L_538:
        /*001c*/ 	.word	0x00000000
        /*0020*/ 	.short	0x0001
        /*0022*/ 	.short	0x0008
        /*0024*/ 	.byte	0x00, 0xf5, 0x21, 0x00


	//----- nvinfo : EIATTR_KPARAM_INFO
	.align		4
.L_539:
        /*0028*/ 	.byte	0x04, 0x17
        /*002a*/ 	.short	(.L_541 - .L_540)
.L_540:
        /*002c*/ 	.word	0x00000000
        /*0030*/ 	.short	0x0000
        /*0032*/ 	.short	0x0000
        /*0034*/ 	.byte	0x00, 0xf5, 0x21, 0x00


	//----- nvinfo : EIATTR_SPARSE_MMA_MASK
	.align		4
.L_541:
        /*0038*/ 	.byte	0x03, 0x50
        /*003a*/ 	.short	0x0000


	//----- nvinfo : EIATTR_MAXREG_COUNT
	.align		4
        /*003c*/ 	.byte	0x03, 0x1b
        /*003e*/ 	.short	0x00ff


	//----- nvinfo : EIATTR_NUM_BARRIERS
	.align		4
        /*0040*/ 	.byte	0x02, 0x4c
        /*0042*/ 	.byte	0x01
	.zero		1


	//----- nvinfo : EIATTR_MERCURY_ISA_VERSION
	.align		4
        /*0044*/ 	.byte	0x03, 0x5f
        /*0046*/ 	.short	0x0101


	//----- nvinfo : EIATTR_VRC_CTA_INIT_COUNT
	.align		4
        /*0048*/ 	.byte	0x02, 0x4a
	.zero		1
	.zero		1


	//----- nvinfo : EIATTR_EXIT_INSTR_OFFSETS
	.align		4
        /*004c*/ 	.byte	0x04, 0x1c
        /*004e*/ 	.short	(.L_543 - .L_542)


	//   ....[0]....
.L_542:
        /*0050*/ 	.word	0x00000290


	//   ....[1]....
        /*0054*/ 	.word	0x000003d0


	//   ....[2]....
        /*0058*/ 	.word	0x00000420


	//----- nvinfo : EIATTR_CRS_STACK_SIZE
	.align		4
.L_543:
        /*005c*/ 	.byte	0x04, 0x1e
        /*005e*/ 	.short	(.L_545 - .L_544)
.L_544:
        /*0060*/ 	.word	0x00000000


	//----- nvinfo : EIATTR_CBANK_PARAM_SIZE
	.align		4
.L_545:
        /*0064*/ 	.byte	0x03, 0x19
        /*0066*/ 	.short	0x0014


	//----- nvinfo : EIATTR_PARAM_CBANK
	.align		4
        /*0068*/ 	.byte	0x04, 0x0a
        /*006a*/ 	.short	(.L_547 - .L_546)
	.align		4
.L_546:
        /*006c*/ 	.word	index@(.nv.constant0._ZN2pf7reduce6IiLj256ELb1EEEvPT_S2_j)
        /*0070*/ 	.short	0x0380
        /*0072*/ 	.short	0x0014


	//----- nvinfo : EIATTR_SW_WAR
	.align		4
.L_547:
        /*0074*/ 	.byte	0x04, 0x36
        /*0076*/ 	.short	(.L_549 - .L_548)
.L_548:
        /*0078*/ 	.word	0x00000008
.L_549:


//--------------------- .nv.info._ZN2pf7reduce6IiLj512ELb1EEEvPT_S2_j --------------------------
	.section	.nv.info._ZN2pf7reduce6IiLj512ELb1EEEvPT_S2_j,"",@"SHT_CUDA_INFO"
	.sectionflags	@""
	.align	4


	//----- nvinfo : EIATTR_CUDA_API_VERSION
	.align		4
        /*0000*/ 	.byte	0x04, 0x37
        /*0002*/ 	.short	(.L_551 - .L_550)
.L_550:
        /*0004*/ 	.word	0x00000082


	//----- nvinfo : EIATTR_KPARAM_INFO
	.align		4
.L_551:
        /*0008*/ 	.byte	0x04, 0x17
        /*000a*/ 	.short	(.L_553 - .L_552)
.L_552:
        /*000c*/ 	.word	0x00000000
        /*0010*/ 	.short	0x0002
        /*0012*/ 	.short	0x0010
        /*0014*/ 	.byte	0x00, 0xf0, 0x11, 0x00


	//----- nvinfo : EIATTR_KPARAM_INFO
	.align		4
.L_553:
        /*0018*/ 	.byte	0x04, 0x17
        /*001a*/ 	.short	(.L_555 - .L_554)
.L_554:
        /*001c*/ 	.word	0x00000000
        /*0020*/ 	.short	0x0001
        /*0022*/ 	.short	0x0008
        /*0024*/ 	.byte	0x00, 0xf5, 0x21, 0x00


	//----- nvinfo : EIATTR_KPARAM_INFO
	.align		4
.L_555:
        /*0028*/ 	.byte	0x04, 0x17
        /*002a*/ 	.short	(.L_557 - .L_556)
.L_556:
        /*002c*/ 	.word	0x00000000
        /*0030*/ 	.short	0x0000
        /*0032*/ 	.short	0x0000
        /*0034*/ 	.byte	0x00, 0xf5, 0x21, 0x00


	//----- nvinfo : EIATTR_SPARSE_MMA_MASK
	.align		4
.L_557:
        /*0038*/ 	.byte	0x03, 0x50
        /*003a*/ 	.short	0x0000


	//----- nvinfo : EIATTR_MAXREG_COUNT
	.align		4
        /*003c*/ 	.byte	0x03, 0x1b
        /*003e*/ 	.short	0x00ff


	//----- nvinfo : EIATTR_NUM_BARRIERS
	.align		4
        /*0040*/ 	.byte	0x02, 0x4c
        /*0042*/ 	.byte	0x01
	.zero		1


	//----- nvinfo : EIATTR_MERCURY_ISA_VERSION
	.align		4
        /*0044*/ 	.byte	0x03, 0x5f
        /*0046*/ 	.short	0x0101


	//----- nvinfo : EIATTR_VRC_CTA_INIT_COUNT
	.align		4
        /*0048*/ 	.byte	0x02, 0x4a
	.zero		1
	.zero		1


	//----- nvinfo : EIATTR_EXIT_INSTR_OFFSETS
	.align		4
        /*004c*/ 	.byte	0x04, 0x1c
        /*004e*/ 	.short	(.L_559 - .L_558)


	//   ....[0]....
.L_558:
        /*0050*/ 	.word	0x000002e0


	//   ....[1]....
        /*0054*/ 	.word	0x00000420


	//   ....[2]....
        /*0058*/ 	.word	0x00000470


	//----- nvinfo : EIATTR_CRS_STACK_SIZE
	.align		4
.L_559:
        /*005c*/ 	.byte	0x04, 0x1e
        /*005e*/ 	.short	(.L_561 - .L_560)
.L_560:
        /*0060*/ 	.word	0x00000000


	//----- nvinfo : EIATTR_CBANK_PARAM_SIZE
	.align		4
.L_561:
        /*0064*/ 	.byte	0x03, 0x19
        /*0066*/ 	.short	0x0014


	//----- nvinfo : EIATTR_PARAM_CBANK
	.align		4
        /*0068*/ 	.byte	0x04, 0x0a
        /*006a*/ 	.short	(.L_563 - .L_562)
	.align		4
.L_562:
        /*006c*/ 	.word	index@(.nv.constant0._ZN2pf7reduce6IiLj512ELb1EEEvPT_S2_j)
        /*0070*/ 	.short	0x0380
        /*0072*/ 	.short	0x0014


	//----- nvinfo : EIATTR_SW_WAR
	.align		4
.L_563:
        /*0074*/ 	.byte	0x04, 0x36
        /*0076*/ 	.short	(.L_565 - .L_564)
.L_564:
        /*0078*/ 	.word	0x00000008
.L_565:


//--------------------- .nv.info._ZN2pf7reduce6IfLj1ELb0EEEvPT_S2_j --------------------------
	.section	.nv.info._ZN2pf7reduce6IfLj1ELb0EEEvPT_S2_j,"",@"SHT_CUDA_INFO"
	.sectionflags	@""
	.align	4


	//----- nvinfo : EIATTR_CUDA_API_VERSION
	.align		4
        /*0000*/ 	.byte	0x04, 0x37
        /*0002*/ 	.short	(.L_567 - .L_566)
.L_566:
        /*0004*/ 	.word	0x00000082


	//----- nvinfo : EIATTR_KPARAM_INFO
	.align		4
.L_567:
        /*0008*/ 	.byte	0x04, 0x17
        /*000a*/ 	.short	(.L_569 - .L_568)
.L_568:
        /*000c*/ 	.word	0x00000000
        /*0010*/ 	.short	0x0002
        /*0012*/ 	.short	0x0010
        /*0014*/ 	.byte	0x00, 0xf0, 0x11, 0x00


	//----- nvinfo : EIATTR_KPARAM_INFO
	.align		4
.L_569:
        /*0018*/ 	.byte	0x04, 0x17
        /*001a*/ 	.short	(.L_571 - .L_570)
.L_570:
        /*001c*/ 	.word	0x00000000
        /*0020*/ 	.short	0x0001
        /*0022*/ 	.short	0x0008
        /*0024*/ 	.byte	0x00, 0xf5, 0x21, 0x00


	//----- nvinfo : EIATTR_KPARAM_INFO
	.align		4
.L_571:
        /*0028*/ 	.byte	0x04, 0x17
        /*002a*/ 	.short	(.L_573 - .L_572)
.L_572:
        /*002c*/ 	.word	0x00000000
        /*0030*/ 	.short	0x0000
        /*0032*/ 	.short	0x0000
        /*0034*/ 	.byte	0x00, 0xf5, 0x21, 0x00


	//----- nvinfo : EIATTR_SPARSE_MMA_MASK
	.align		4
.L_573:
        /*0038*/ 	.byte	0x03, 0x50
        /*003a*/ 	.short	0x0000


	//----- nvinfo : EIATTR_MAXREG_COUNT
	.align		4
        /*003c*/ 	.byte	0x03, 0x1b
        /*003e*/ 	.short	0x00ff


	//----- nvinfo : EIATTR_NUM_BARRIERS
	.align		4
        /*0040*/ 	.byte	0x02, 0x4c
        /*0042*/ 	.byte	0x01
	.zero		1


	//----- nvinfo : EIATTR_MERCURY_ISA_VERSION
	.align		4
        /*0044*/ 	.byte	0x03, 0x5f
        /*0046*/ 	.short	0x0101


	//----- nvinfo : EIATTR_VRC_CTA_INIT_COUNT
	.align		4
        /*0048*/ 	.byte	0x02, 0x4a
	.zero		1
	.zero		1


	//----- nvinfo : EIATTR_EXIT_INSTR_OFFSETS
	.align		4
        /*004c*/ 	.byte	0x04, 0x1c
        /*004e*/ 	.short	(.L_575 - .L_574)


	//   ....[0]....
.L_574:
        /*0050*/ 	.word	0x00000200


	//   ....[1]....
        /*0054*/ 	.word	0x00000250


	//----- nvinfo : EIATTR_CRS_STACK_SIZE
	.align		4
.L_575:
        /*0058*/ 	.byte	0x04, 0x1e
        /*005a*/ 	.short	(.L_577 - .L_576)
.L_576:
        /*005c*/ 	.word	0x00000000


	//----- nvinfo : EIATTR_CBANK_PARAM_SIZE
	.align		4
.L_577:
        /*0060*/ 	.byte	0x03, 0x19
        /*0062*/ 	.short	0x0014


	//----- nvinfo : EIATTR_PARAM_CBANK
	.align		4
        /*0064*/ 	.byte	0x04, 0x0a
        /*0066*/ 	.short	(.L_579 - .L_578)
	.align		4
.L_578:
        /*0068*/ 	.word	index@(.nv.constant0._ZN2pf7reduce6IfLj1ELb0EEEvPT_S2_j)
        /*006c*/ 	.short	0x0380
        /*006e*/ 	.short	0x0014


	//----- nvinfo : EIATTR_SW_WAR
	.align		4
.L_579:
        /*0070*/ 	.byte	0x04, 0x36
        /*0072*/ 	.short	(.L_581 - .L_580)
.L_580:
        /*0074*/ 	.word	0x00000008
.L_581:


//--------------------- .nv.info._ZN2pf7reduce6IfLj2ELb0EEEvPT_S2_j --------------------------
	.section	.nv.info._ZN2pf7reduce6IfLj2ELb0EEEvPT_S2_j,"",@"SHT_CUDA_INFO"
	.sectionflags	@""
	.align	4


	//----- nvinfo : EIATTR_CUDA_API_VERSION
	.align		4
        /*0000*/ 	.byte	0x04, 0x37
        /*0002*/ 	.short	(.L_583 - .L_582)
.L_582:
        /*0004*/ 	.word	0x00000082


	//----- nvinfo : EIATTR_KPARAM_INFO
	.align		4
.L_583:
        /*0008*/ 	.byte	0x04, 0x17
        /*000a*/ 	.short	(.L_585 - .L_584)
.L_584:
        /*000c*/ 	.word	0x00000000
        /*0010*/ 	.short	0x0002
        /*0012*/ 	.short	0x0010
        /*0014*/ 	.byte	0x00, 0xf0, 0x11, 0x00


	//----- nvinfo : EIATTR_KPARAM_INFO
	.align		4
.L_585:
        /*0018*/ 	.byte	0x04, 0x17
        /*001a*/ 	.short	(.L_587 - .L_586)
.L_586:
        /*001c*/ 	.word	0x00000000
        /*0020*/ 	.short	0x0001
        /*0022*/ 	.short	0x0008
        /*0024*/ 	.byte	0x00, 0xf5, 0x21, 0x00


	//----- nvinfo : EIATTR_KPARAM_INFO
	.align		4
.L_587:
        /*0028*/ 	.byte	0x04, 0x17
        /*002a*/ 	.short	(.L_589 - .L_588)
.L_588:
        /*002c*/ 	.word	0x00000000
        /*0030*/ 	.short	0x0000
        /*0032*/ 	.short	0x0000
        /*0034*/ 	.byte	0x00, 0xf5, 0x21, 0x00


	//----- nvinfo : EIATTR_SPARSE_MMA_MASK
	.align		4
.L_589:
        /*0038*/ 	.byte	0x03, 0x50
        /*003a*/ 	.short	0x0000


	//----- nvinfo : EIATTR_MAXREG_COUNT
	.align		4
        /*003c*/ 	.byte	0x03, 0x1b
        /*003e*/ 	.short	0x00ff


	//----- nvinfo : EIATTR_NUM_BARRIERS
	.align		4
        /*0040*/ 	.byte	0x02, 0x4c
        /*0042*/ 	.byte	0x01
	.zero		1


	//----- nvinfo : EIATTR_MERCURY_ISA_VERSION
	.align		4
        /*0044*/ 	.byte	0x03, 0x5f
        /*0046*/ 	.short	0x0101


	//----- nvinfo : EIATTR_VRC_CTA_INIT_COUNT
	.align		4
        /*0048*/ 	.byte	0x02, 0x4a
	.zero		1
	.zero		1


	//----- nvinfo : EIATTR_EXIT_INSTR_OFFSETS
	.align		4
        /*004c*/ 	.byte	0x04, 0x1c
        /*004e*/ 	.short	(.L_591 - .L_590)


	//   ....[0]....
.L_590:
        /*0050*/ 	.word	0x00000210


	//   ....[1]....
        /*0054*/ 	.word	0x00000260


	//   ....[2]....
        /*0058*/ 	.word	0x000002b0


	//----- nvinfo : EIATTR_CRS_STACK_SIZE
	.align		4
.L_591:
        /*005c*/ 	.byte	0x04, 0x1e
        /*005e*/ 	.short	(.L_593 - .L_592)
.L_592:
        /*0060*/ 	.word	0x00000000


	//----- nvinfo : EIATTR_CBANK_PARAM_SIZE
	.align		4
.L_593:
        /*0064*/ 	.byte	0x03, 0x19
        /*0066*/ 	.short	0x0014


	//----- nvinfo : EIATTR_PARAM_CBANK
	.align		4
        /*0068*/ 	.byte	0x04, 0x0a
        /*006a*/ 	.short	(.L_595 - .L_594)
	.align		4
.L_594:
        /*006c*/ 	.word	index@(.nv.constant0._ZN2pf7reduce6IfLj2ELb0EEEvPT_S2_j)
        /*0070*/ 	.short	0x0380
        /*0072*/ 	.short	0x0014


	//----- nvinfo : EIATTR_SW_WAR
	.align		4
.L_595:
        /*0074*/ 	.byte	0x04, 0x36
        /*0076*/ 	.short	(.L_597 - .L_596)
.L_596:
        /*0078*/ 	.word	0x00000008
.L_597:


//--------------------- .nv.info._ZN2pf7reduce6IfLj4ELb0EEEvPT_S2_j --------------------------
	.section	.nv.info._ZN2pf7reduce6IfLj4ELb0EEEvPT_S2_j,"",@"SHT_CUDA_INFO"
	.sectionflags	@""
	.align	4


	//----- nvinfo : EIATTR_CUDA_API_VERSION
	.align		4
        /*0000*/ 	.byte	0x04, 0x37
        /*0002*/ 	.short	(.L_599 - .L_598)
.L_598:
        /*0004*/ 	.word	0x00000082


	//----- nvinfo : EIATTR_KPARAM_INFO
	.align		4
.L_599:
        /*0008*/ 	.byte	0x04, 0x17
        /*000a*/ 	.short	(.L_601 - .L_600)
.L_600:
        /*000c*/ 	.word	0x00000000
        /*0010*/ 	.short	0x0002
        /*0012*/ 	.short	0x0010
        /*0014*/ 	.byte	0x00, 0xf0, 0x11, 0x00


	//----- nvinfo : EIATTR_KPARAM_INFO
	.align		4
.L_601:
        /*0018*/ 	.byte	0x04, 0x17
        /*001a*/ 	.short	(.L_603 - .L_602)
.L_602:
        /*001c*/ 	.word	0x00000000
        /*0020*/ 	.short	0x0001
        /*0022*/ 	.short	0x0008
        /*0024*/ 	.byte	0x00, 0xf5, 0x21, 0x00


	//----- nvinfo : EIATTR_KPARAM_INFO
	.align		4
.L_603:
        /*0028*/ 	.byte	0x04, 0x17
        /*002a*/ 	.short	(.L_605 - .L_604)
.L_604:
        /*002c*/ 	.word	0x00000000
        /*0030*/ 	.short	0x0000
        /*0032*/ 	.short	0x0000
        /*0034*/ 	.byte	0x00, 0xf5, 0x21, 0x00


	//----- nvinfo : EIATTR_SPARSE_MMA_MASK
	.align		4
.L_605:
        /*0038*/ 	.byte	0x03, 0x50
        /*003a*/ 	.short	0x0000


	//----- nvinfo : EIATTR_MAXREG_COUNT
	.align		4
        /*003c*/ 	.byte	0x03, 0x1b
        /*003e*/ 	.short	0x00ff


	//----- nvinfo : EIATTR_NUM_BARRIERS
	.align		4
        /*0040*/ 	.byte	0x02, 0x4c
        /*0042*/ 	.byte	0x01
	.zero		1


	//----- nvinfo : EIATTR_MERCURY_ISA_VERSION
	.align		4
        /*0044*/ 	.byte	0x03, 0x5f
        /*0046*/ 	.short	0x0101


	//----- nvinfo : EIATTR_VRC_CTA_INIT_COUNT
	.align		4
        /*0048*/ 	.byte	0x02, 0x4a
	.zero		1
	.zero		1


	//----- nvinfo : EIATTR_EXIT_INSTR_OFFSETS
	.align		4
        /*004c*/ 	.byte	0x04, 0x1c
        /*004e*/ 	.short	(.L_607 - .L_606)


	//   ....[0]....
.L_606:
        /*0050*/ 	.word	0x00000210


	//   ....[1]....
        /*0054*/ 	.word	0x00000290


	//   ....[2]....
        /*0058*/ 	.word	0x000002e0


	//----- nvinfo : EIATTR_CRS_STACK_SIZE
	.align		4
.L_607:
        /*005c*/ 	.byte	0x04, 0x1e
        /*005e*/ 	.short	(.L_609 - .L_608)
.L_608:
        /*0060*/ 	.word	0x00000000


	//----- nvinfo : EIATTR_CBANK_PARAM_SIZE
	.align		4
.L_609:
        /*0064*/ 	.byte	0x03, 0x19
        /*0066*/ 	.short	0x0014


	//----- nvinfo : EIATTR_PARAM_CBANK
	.align		4
        /*0068*/ 	.byte	0x04, 0x0a
        /*006a*/ 	.short	(.L_611 - .L_610)
	.align		4
.L_610:
        /*006c*/ 	.word	index@(.nv.constant0._ZN2pf7reduce6IfLj4ELb0EEEvPT_S2_j)
        /*0070*/ 	.short	0x0380
        /*0072*/ 	.short	0x0014


	//----- nvinfo : EIATTR_SW_WAR
	.align		4
.L_611:
        /*0074*/ 	.byte	0x04, 0x36
        /*0076*/ 	.short	(.L_613 - .L_612)
.L_612:
        /*0078*/ 	.word	0x00000008
.L_613:


//--------------------- .nv.info._ZN2pf7reduce6IfLj8ELb0EEEvPT_S2_j --------------------------
	.section	.nv.info._ZN2pf7reduce6IfLj8ELb0EEEvPT_S2_j,"",@"SHT_CUDA_INFO"
	.sectionflags	@""
	.align	4


	//----- nvinfo : EIATTR_CUDA_API_VERSION
	.align		4
        /*0000*/ 	.byte	0x04, 0x37
        /*0002*/ 	.short	(.L_615 - .L_614)
.L_614:
        /*0004*/ 	.word	0x00000082


	//----- nvinfo : EIATTR_KPARAM_INFO
	.align		4
.L_615:
        /*0008*/ 	.byte	0x04, 0x17
        /*000a*/ 	.short	(.L_617 - .L_616)
.L_616:
        /*000c*/ 	.word	0x00000000
        /*0010*/ 	.short	0x0002
        /*0012*/ 	.short	0x0010
        /*0014*/ 	.byte	0x00, 0xf0, 0x11, 0x00


	//----- nvinfo : EIATTR_KPARAM_INFO
	.align		4
.L_617:
        /*0018*/ 	.byte	0x04, 0x17
        /*001a*/ 	.short	(.L_619 - .L_618)
.L_618:
        /*001c*/ 	.word	0x00000000
        /*0020*/ 	.short	0x0001
        /*0022*/ 	.short	0x0008
        /*0024*/ 	.byte	0x00, 0xf5, 0x21, 0x00


	//----- nvinfo : EIATTR_KPARAM_INFO
	.align		4
.L_619:
        /*0028*/ 	.byte	0x04, 0x17
        /*002a*/ 	.short	(.L_621 - .L_620)
.L_620:
        /*002c*/ 	.word	0x00000000
        /*0030*/ 	.short	0x0000
        /*0032*/ 	.short	0x0000
        /*0034*/ 	.byte	0x00, 0xf5, 0x21, 0x00


	//----- nvinfo : EIATTR_SPARSE_MMA_MASK
	.align		4
.L_621:
        /*0038*/ 	.byte	0x03, 0x50
        /*003a*/ 	.short	0x0000


	//----- nvinfo : EIATTR_MAXREG_COUNT
	.align		4
        /*003c*/ 	.byte	0x03, 0x1b
        /*003e*/ 	.short	0x00ff


	//----- nvinfo : EIATTR_NUM_BARRIERS
	.align		4
        /*0040*/ 	.byte	0x02, 0x4c
        /*0042*/ 	.byte	0x01
	.zero		1


	//----- nvinfo : EIATTR_MERCURY_ISA_VERSION
	.align		4
        /*0044*/ 	.byte	0x03, 0x5f
        /*0046*/ 	.short	0x0101


	//----- nvinfo : EIATTR_VRC_CTA_INIT_COUNT
	.align		4
        /*0048*/ 	.byte	0x02, 0x4a
	.zero		1
	.zero		1


	//----- nvinfo : EIATTR_EXIT_INSTR_OFFSETS
	.align		4
        /*004c*/ 	.byte	0x04, 0x1c
        /*004e*/ 	.short	(.L_623 - .L_622)


	//   ....[0]....
.L_622:
        /*0050*/ 	.word	0x00000210


	//   ....[1]....
        /*0054*/ 	.word	0x000002c0


	//   ....[2]....
        /*0058*/ 	.word	0x00000310


	//----- nvinfo : EIATTR_CRS_STACK_SIZE
	.align		4
.L_623:
        /*005c*/ 	.byte	0x04, 0x1e
        /*005e*/ 	.short	(.L_625 - .L_624)
.L_624:
        /*0060*/ 	.word	0x00000000


	//----- nvinfo : EIATTR_CBANK_PARAM_SIZE
	.align		4
.L_625:
        /*0064*/ 	.byte	0x03, 0x19
        /*0066*/ 	.short	0x0014


	//----- nvinfo : EIATTR_PARAM_CBANK
	.align		4
        /*0068*/ 	.byte	0x04, 0x0a
        /*006a*/ 	.short	(.L_627 - .L_626)
	.align		4
.L_626:
        /*006c*/ 	.word	index@(.nv.constant0._ZN2pf7reduce6IfLj8ELb0EEEvPT_S2_j)
        /*0070*/ 	.short	0x0380
        /*0072*/ 	.short	0x0014


	//----- nvinfo : EIATTR_SW_WAR
	.align		4
.L_627:
        /*0074*/ 	.byte	0x04, 0x36
        /*0076*/ 	.short	(.L_629 - .L_628)
.L_628:
        /*0078*/ 	.word	0x00000008
.L_629:


//--------------------- .nv.info._ZN2pf7reduce6IfLj16ELb0EEEvPT_S2_j --------------------------
	.section	.nv.info._ZN2pf7reduce6IfLj16ELb0EEEvPT_S2_j,"",@"SHT_CUDA_INFO"
	.sectionflags	@""
	.align	4


	//----- nvinfo : EIATTR_CUDA_API_VERSION
	.align		4
        /*0000*/ 	.byte	0x04, 0x37
        /*0002*/ 	.short	(.L_631 - .L_630)
.L_630:
        /*0004*/ 	.word	0x00000082


	//----- nvinfo : EIATTR_KPARAM_INFO
	.align		4
.L_631:
        /*0008*/ 	.byte	0x04, 0x17
        /*000a*/ 	.short	(.L_633 - .L_632)
.L_632:
        /*000c*/ 	.word	0x00000000
        /*0010*/ 	.short	0x0002
        /*0012*/ 	.short	0x0010
        /*0014*/ 	.byte	0x00, 0xf0, 0x11, 0x00


	//----- nvinfo : EIATTR_KPARAM_INFO
	.align		4
.L_633:
        /*0018*/ 	.byte	0x04, 0x17
        /*001a*/ 	.short	(.L_635 - .L_634)
.L_634:
        /*001c*/ 	.word	0x00000000
        /*0020*/ 	.short	0x0001
        /*0022*/ 	.short	0x0008
        /*0024*/ 	.byte	0x00, 0xf5, 0x21, 0x00


	//----- nvinfo : EIATTR_KPARAM_INFO
	.align		4
.L_635:
        /*0028*/ 	.byte	0x04, 0x17
        /*002a*/ 	.short	(.L_637 - .L_636)
.L_636:
        /*002c*/ 	.word	0x00000000
        /*0030*/ 	.short	0x0000
        /*0032*/ 	.short	0x0000
        /*0034*/ 	.byte	0x00, 0xf5, 0x21, 0x00


	//----- nvinfo : EIATTR_SPARSE_MMA_MASK
	.align		4
.L_637:
        /*0038*/ 	.byte	0x03, 0x50
        /*003a*/ 	.short	0x0000


	//----- nvinfo : EIATTR_MAXREG_COUNT
	.align		4
        /*003c*/ 	.byte	0x03, 0x1b
        /*003e*/ 	.short	0x00ff


	//----- nvinfo : EIATTR_NUM_BARRIERS
	.align		4
        /*0040*/ 	.byte	0x02, 0x4c
        /*0042*/ 	.byte	0x01
	.zero		1


	//----- nvinfo : EIATTR_MERCURY_ISA_VERSION
	.align		4
        /*0044*/ 	.byte	0x03, 0x5f
        /*0046*/ 	.short	0x0101


	//----- nvinfo : EIATTR_VRC_CTA_INIT_COUNT
	.align		4
        /*0048*/ 	.byte	0x02, 0x4a
	.zero		1
	.zero		1


	//----- nvinfo : EIATTR_EXIT_INSTR_OFFSETS
	.align		4
        /*004c*/ 	.byte	0x04, 0x1c
        /*004e*/ 	.short	(.L_639 - .L_638)


	//   ....[0]....
.L_638:
        /*0050*/ 	.word	0x00000210


	//   ....[1]....
        /*0054*/ 	.word	0x000002f0


	//   ....[2]....
        /*0058*/ 	.word	0x00000340


	//----- nvinfo : EIATTR_CRS_STACK_SIZE
	.align		4
.L_639:
        /*005c*/ 	.byte	0x04, 0x1e
        /*005e*/ 	.short	(.L_641 - .L_640)
.L_640:
        /*0060*/ 	.word	0x00000000


	//----- nvinfo : EIATTR_CBANK_PARAM_SIZE
	.align		4
.L_641:
        /*0064*/ 	.byte	0x03, 0x19
        /*0066*/ 	.short	0x0014


	//----- nvinfo : EIATTR_PARAM_CBANK
	.align		4
        /*0068*/ 	.byte	0x04, 0x0a
        /*006a*/ 	.short	(.L_643 - .L_642)
	.align		4
.L_642:
        /*006c*/ 	.word	index@(.nv.constant0._ZN2pf7reduce6IfLj16ELb0EEEvPT_S2_j)
        /*0070*/ 	.short	0x0380
        /*0072*/ 	.short	0x0014


	//----- nvinfo : EIATTR_SW_WAR
	.align		4
.L_643:
        /*0074*/ 	.byte	0x04, 0x36
        /*0076*/ 	.short	(.L_645 - .L_644)
.L_644:
        /*0078*/ 	.word	0x00000008
.L_645:


//--------------------- .nv.info._ZN2pf7reduce6IfLj32ELb0EEEvPT_S2_j --------------------------
	.section	.nv.info._ZN2pf7reduce6IfLj32ELb0EEEvPT_S2_j,"",@"SHT_CUDA_INFO"
	.sectionflags	@""
	.align	4


	//----- nvinfo : EIATTR_CUDA_API_VERSION
	.align		4
        /*0000*/ 	.byte	0x04, 0x37
        /*0002*/ 	.short	(.L_647 - .L_646)
.L_646:
        /*0004*/ 	.word	0x00000082


	//----- nvinfo : EIATTR_KPARAM_INFO
	.align		4
.L_647:
        /*0008*/ 	.byte	0x04, 0x17
        /*000a*/ 	.short	(.L_649 - .L_648)
.L_648:
        /*000c*/ 	.word	0x00000000
        /*0010*/ 	.short	0x0002
        /*0012*/ 	.short	0x0010
        /*0014*/ 	.byte	0x00, 0xf0, 0x11, 0x00


	//----- nvinfo : EIATTR_KPARAM_INFO
	.align		4
.L_649:
        /*0018*/ 	.byte	0x04, 0x17
        /*001a*/ 	.short	(.L_651 - .L_650)
.L_650:
        /*001c*/ 	.word	0x00000000
        /*0020*/ 	.short	0x0001
        /*0022*/ 	.short	0x0008
        /*0024*/ 	.byte	0x00, 0xf5, 0x21, 0x00


	//----- nvinfo : EIATTR_KPARAM_INFO
	.align		4
.L_651:
        /*0028*/ 	.byte	0x04, 0x17
        /*002a*/ 	.short	(.L_653 - .L_652)
.L_652:
        /*002c*/ 	.word	0x00000000
        /*0030*/ 	.short	0x0000
        /*0032*/ 	.short	0x0000
        /*0034*/ 	.byte	0x00, 0xf5, 0x21, 0x00


	//----- nvinfo : EIATTR_SPARSE_MMA_MASK
	.align		4
.L_653:
        /*0038*/ 	.byte	0x03, 0x50
        /*003a*/ 	.short	0x0000


	//----- nvinfo : EIATTR_MAXREG_COUNT
	.align		4
        /*003c*/ 	.byte	0x03, 0x1b
        /*003e*/ 	.short	0x00ff


	//----- nvinfo : EIATTR_NUM_BARRIERS
	.align		4
        /*0040*/ 	.byte	0x02, 0x4c
        /*0042*/ 	.byte	0x01
	.zero		1


	//----- nvinfo : EIATTR_MERCURY_ISA_VERSION
	.align		4
        /*0044*/ 	.byte	0x03, 0x5f
        /*0046*/ 	.short	0x0101


	//----- nvinfo : EIATTR_VRC_CTA_INIT_COUNT
	.align		4
        /*0048*/ 	.byte	0x02, 0x4a
	.zero		1
	.zero		1


	//----- nvinfo : EIATTR_EXIT_INSTR_OFFSETS
	.align		4
        /*004c*/ 	.byte	0x04, 0x1c
        /*004e*/ 	.short	(.L_655 - .L_654)


	//   ....[0]....
.L_654:
        /*0050*/ 	.word	0x00000210


	//   ....[1]....
        /*0054*/ 	.word	0x00000320


	//   ....[2]....
        /*0058*/ 	.word	0x00000370


	//----- nvinfo : EIATTR_CRS_STACK_SIZE
	.align		4
.L_655:
        /*005c*/ 	.byte	0x04, 0x1e
        /*005e*/ 	.short	(.L_657 - .L_656)
.L_656:
        /*0060*/ 	.word	0x00000000


	//----- nvinfo : EIATTR_CBANK_PARAM_SIZE
	.align		4
.L_657:
        /*0064*/ 	.byte	0x03, 0x19
        /*0066*/ 	.short	0x0014


	//----- nvinfo : EIATTR_PARAM_CBANK
	.align		4
        /*0068*/ 	.byte	0x04, 0x0a
        /*006a*/ 	.short	(.L_659 - .L_658)
	.align		4
.L_658:
        /*006c*/ 	.word	index@(.nv.constant0._ZN2pf7reduce6IfLj32ELb0EEEvPT_S2_j)
        /*0070*/ 	.short	0x0380
        /*0072*/ 	.short	0x0014


	//----- nvinfo : EIATTR_SW_WAR
	.align		4
.L_659:
        /*0074*/ 	.byte	0x04, 0x36
        /*0076*/ 	.short	(.L_661 - .L_660)
.L_660:
        /*0078*/ 	.word	0x00000008
.L_661:


//--------------------- .nv.info._ZN2pf7reduce6IfLj64ELb0EEEvPT_S2_j --------------------------
	.section	.nv.info._ZN2pf7reduce6IfLj64ELb0EEEvPT_S2_j,"",@"SHT_CUDA_INFO"
	.sectionflags	@""
	.align	4


	//----- nvinfo : EIATTR_CUDA_API_VERSION
	.align		4
        /*0000*/ 	.byte	0x04, 0x37
        /*0002*/ 	.short	(.L_663 - .L_662)
.L_662:
        /*0004*/ 	.word	0x00000082


	//----- nvinfo : EIATTR_KPARAM_INFO
	.align		4
.L_663:
        /*0008*/ 	.byte	0x04, 0x17
        /*000a*/ 	.short	(.L_665 - .L_664)
.L_664:
        /*000c*/ 	.word	0x00000000
        /*0010*/ 	.short	0x0002
        /*0012*/ 	.short	0x0010
        /*0014*/ 	.byte	0x00, 0xf0, 0x11, 0x00


	//----- nvinfo : EIATTR_KPARAM_INFO
	.align		4
.L_665:
        /*0018*/ 	.byte	0x04, 0x17
        /*001a*/ 	.short	(.L_667 - .L_666)
.L_666:
        /*001c*/ 	.word	0x00000000
        /*0020*/ 	.short	0x0001
        /*0022*/ 	.short	0x0008
        /*0024*/ 	.byte	0x00, 0xf5, 0x21, 0x00


	//----- nvinfo : EIATTR_KPARAM_INFO
	.align		4
.L_667:
        /*0028*/ 	.byte	0x04, 0x17
        /*002a*/ 	.short	(.L_669 - .L_668)
.L_668:
        /*002c*/ 	.word	0x00000000
        /*0030*/ 	.short	0x0000
        /*0032*/ 	.short	0x0000
        /*0034*/ 	.byte	0x00, 0xf5, 0x21, 0x00


	//----- nvinfo : EIATTR_SPARSE_MMA_MASK
	.align		4
.L_669:
        /*0038*/ 	.byte	0x03, 0x50
        /*003a*/ 	.short	0x0000


	//----- nvinfo : EIATTR_MAXREG_COUNT
	.align		4
        /*003c*/ 	.byte	0x03, 0x1b
        /*003e*/ 	.short	0x00ff


	//----- nvinfo : EIATTR_NUM_BARRIERS
	.align		4
        /*0040*/ 	.byte	0x02, 0x4c
        /*0042*/ 	.byte	0x01
	.zero		1


	//----- nvinfo : EIATTR_MERCURY_ISA_VERSION
	.align		4
        /*0044*/ 	.byte	0x03, 0x5f
        /*0046*/ 	.short	0x0101


	//----- nvinfo : EIATTR_VRC_CTA_INIT_COUNT
	.align		4
        /*0048*/ 	.byte	0x02, 0x4a
	.zero		1
	.zero		1


	//----- nvinfo : EIATTR_EXIT_INSTR_OFFSETS
	.align		4
        /*004c*/ 	.byte	0x04, 0x1c
        /*004e*/ 	.short	(.L_671 - .L_670)


	//   ....[0]....
.L_670:
        /*0050*/ 	.word	0x00000220


	//   ....[1]....
        /*0054*/ 	.word	0x00000360


	//   ....[2]....
        /*0058*/ 	.word	0x000003b0


	//----- nvinfo : EIATTR_CRS_STACK_SIZE
	.align		4
.L_671:
        /*005c*/ 	.byte	0x04, 0x1e
        /*005e*/ 	.short	(.L_673 - .L_672)
.L_672:
        /*0060*/ 	.word	0x00000000


	//----- nvinfo : EIATTR_CBANK_PARAM_SIZE
	.align		4
.L_673:
        /*0064*/ 	.byte	0x03, 0x19
        /*0066*/ 	.short	0x0014


	//----- nvinfo : EIATTR_PARAM_CBANK
	.align		4
        /*0068*/ 	.byte	0x04, 0x0a
        /*006a*/ 	.short	(.L_675 - .L_674)
	.align		4
.L_674:
        /*006c*/ 	.word	index@(.nv.constant0._ZN2pf7reduce6IfLj64ELb0EEEvPT_S2_j)
        /*0070*/ 	.short	0x0380
        /*0072*/ 	.short	0x0014


	//----- nvinfo : EIATTR_SW_WAR
	.align		4
.L_675:
        /*0074*/ 	.byte	0x04, 0x36
        /*0076*/ 	.short	(.L_677 - .L_676)
.L_676:
        /*0078*/ 	.word	0x00000008
.L_677:


//--------------------- .nv.info._ZN2pf7reduce6IfLj128ELb0EEEvPT_S2_j --------------------------
	.section	.nv.info._ZN2pf7reduce6IfLj128ELb0EEEvPT_S2_j,"",@"SHT_CUDA_INFO"
	.sectionflags	@""
	.align	4


	//----- nvinfo : EIATTR_CUDA_API_VERSION
	.align		4
        /*0000*/ 	.byte	0x04, 0x37
        /*0002*/ 	.short	(.L_679 - .L_678)
.L_678:
        /*0004*/ 	.word	0x00000082


	//----- nvinfo : EIATTR_KPARAM_INFO
	.align		4
.L_679:
        /*0008*/ 	.byte	0x04, 0x17
        /*000a*/ 	.short	(.L_681 - .L_680)
.L_680:
        /*000c*/ 	.word	0x00000000
        /*0010*/ 	.short	0x0002
        /*0012*/ 	.short	0x0010
        /*0014*/ 	.byte	0x00, 0xf0, 0x11, 0x00


	//----- nvinfo : EIATTR_KPARAM_INFO
	.align		4
.L_681:
        /*0018*/ 	.byte	0x04, 0x17
        /*001a*/ 	.short	(.L_683 - .L_682)
.L_682:
        /*001c*/ 	.word	0x00000000
        /*0020*/ 	.short	0x0001
        /*0022*/ 	.short	0x0008
        /*0024*/ 	.byte	0x00, 0xf5, 0x21, 0x00


	//----- nvinfo : EIATTR_KPARAM_INFO
	.align		4
.L_683:
        /*0028*/ 	.byte	0x04, 0x17
        /*002a*/ 	.short	(.L_685 - .L_684)
.L_684:
        /*002c*/ 	.word	0x00000000
        /*0030*/ 	.short	0x0000
        /*0032*/ 	.short	0x0000
        /*0034*/ 	.byte	0x00, 0xf5, 0x21, 0x00


	//----- nvinfo : EIATTR_SPARSE_MMA_MASK
	.align		4
.L_685:
        /*0038*/ 	.byte	0x03, 0x50
        /*003a*/ 	.short	0x0000


	//----- nvinfo : EIATTR_MAXREG_COUNT
	.align		4
        /*003c*/ 	.byte	0x03, 0x1b
        /*003e*/ 	.short	0x00ff


	//----- nvinfo : EIATTR_NUM_BARRIERS
	.align		4
        /*0040*/ 	.byte	0x02, 0x4c
        /*0042*/ 	.byte	0x01
	.zero		1


	//----- nvinfo : EIATTR_MERCURY_ISA_VERSION
	.align		4
        /*0044*/ 	.byte	0x03, 0x5f
        /*0046*/ 	.short	0x0101


	//----- nvinfo : EIATTR_VRC_CTA_INIT_COUNT
	.align		4
        /*0048*/ 	.byte	0x02, 0x4a
	.zero		1
	.zero		1


	//----- nvinfo : EIATTR_EXIT_INSTR_OFFSETS
	.align		4
        /*004c*/ 	.byte	0x04, 0x1c
        /*004e*/ 	.short	(.L_687 - .L_686)


	//   ....[0]....
.L_686:
        /*0050*/ 	.word	0x00000280


	//   ....[1]....
        /*0054*/ 	.word	0x000003c0


	//   ....[2]....
        /*0058*/ 	.word	0x00000410


	//----- nvinfo : EIATTR_CRS_STACK_SIZE
	.align		4
.L_687:
        /*005c*/ 	.byte	0x04, 0x1e
        /*005e*/ 	.short	(.L_689 - .L_688)
.L_688:
        /*0060*/ 	.word	0x00000000


	//----- nvinfo : EIATTR_CBANK_PARAM_SIZE
	.align		4
.L_689:
        /*0064*/ 	.byte	0x03, 0x19
        /*0066*/ 	.short	0x0014


	//----- nvinfo : EIATTR_PARAM_CBANK
	.align		4
        /*0068*/ 	.byte	0x04, 0x0a
        /*006a*/ 	.short	(.L_691 - .L_690)
	.align		4
.L_690:
        /*006c*/ 	.word	index@(.nv.constant0._ZN2pf7reduce6IfLj128ELb0EEEvPT_S2_j)
        /*0070*/ 	.short	0x0380
        /*0072*/ 	.short	0x0014


	//----- nvinfo : EIATTR_SW_WAR
	.align		4
.L_691:
        /*0074*/ 	.byte	0x04, 0x36
        /*0076*/ 	.short	(.L_693 - .L_692)
.L_692:
        /*0078*/ 	.word	0x00000008
.L_693:


//--------------------- .nv.info._ZN2pf7reduce6IfLj256ELb0EEEvPT_S2_j --------------------------
	.section	.nv.info._ZN2pf7reduce6IfLj256ELb0EEEvPT_S2_j,"",@"SHT_CUDA_INFO"
	.sectionflags	@""
	.align	4


	//----- nvinfo : EIATTR_CUDA_API_VERSION
	.align		4
        /*0000*/ 	.byte	0x04, 0x37
        /*0002*/ 	.short	(.L_695 - .L_694)
.L_694:
        /*0004*/ 	.word	0x00000082


	//----- nvinfo : EIATTR_KPARAM_INFO
	.align		4
.L_695:
        /*0008*/ 	.byte	0x04, 0x17
        /*000a*/ 	.short	(.L_697 - .L_696)
.L_696:
        /*000c*/ 	.word	0x00000000
        /*0010*/ 	.short	0x0002
        /*0012*/ 	.short	0x0010
        /*0014*/ 	.byte	0x00, 0xf0, 0x11, 0x00


	//----- nvinfo : EIATTR_KPARAM_INFO
	.align		4
.L_697:
        /*0018*/ 	.byte	0x04, 0x17
        /*001a*/ 	.short	(.L_699 - .L_698)
.L_698:
        /*001c*/ 	.word	0x00000000
        /*0020*/ 	.short	0x0001
        /*0022*/ 	.short	0x0008
        /*0024*/ 	.byte	0x00, 0xf5, 0x21, 0x00


	//----- nvinfo : EIATTR_KPARAM_INFO
	.align		4
.L_699:
        /*0028*/ 	.byte	0x04, 0x17
        /*002a*/ 	.short	(.L_701 - .L_700)
.L_700:
        /*002c*/ 	.word	0x00000000
        /*0030*/ 	.short	0x0000
        /*0032*/ 	.short	0x0000
        /*0034*/ 	.byte	0x00, 0xf5, 0x21, 0x00


	//----- nvinfo : EIATTR_SPARSE_MMA_MASK
	.align		4
.L_701:
        /*0038*/ 	.byte	0x03, 0x50
        /*003a*/ 	.short	0x0000


	//----- nvinfo : EIATTR_MAXREG_COUNT
	.align		4
        /*003c*/ 	.byte	0x03, 0x1b
        /*003e*/ 	.short	0x00ff


	//----- nvinfo : EIATTR_NUM_BARRIERS
	.align		4
        /*0040*/ 	.byte	0x02, 0x4c
        /*0042*/ 	.byte	0x01
	.zero		1


	//----- nvinfo : EIATTR_MERCURY_ISA_VERSION
	.align		4
        /*0044*/ 	.byte	0x03, 0x5f
        /*0046*/ 	.short	0x0101


	//----- nvinfo : EIATTR_VRC_CTA_INIT_COUNT
	.align		4
        /*0048*/ 	.byte	0x02, 0x4a
	.zero		1
	.zero		1


	//----- nvinfo : EIATTR_EXIT_INSTR_OFFSETS
	.align		4
        /*004c*/ 	.byte	0x04, 0x1c
        /*004e*/ 	.short	(.L_703 - .L_702)


	//   ....[0]....
.L_702:
        /*0050*/ 	.word	0x000002c0


	//   ....[1]....
        /*0054*/ 	.word	0x00000400


	//   ....[2]....
        /*0058*/ 	.word	0x00000450


	//----- nvinfo : EIATTR_CRS_STACK_SIZE
	.align		4
.L_703:
        /*005c*/ 	.byte	0x04, 0x1e
        /*005e*/ 	.short	(.L_705 - .L_704)
.L_704:
        /*0060*/ 	.word	0x00000000


	//----- nvinfo : EIATTR_CBANK_PARAM_SIZE
	.align		4
.L_705:
        /*0064*/ 	.byte	0x03, 0x19
        /*0066*/ 	.short	0x0014


	//----- nvinfo : EIATTR_PARAM_CBANK
	.align		4
        /*0068*/ 	.byte	0x04, 0x0a
        /*006a*/ 	.short	(.L_707 - .L_706)
	.align		4
.L_706:
        /*006c*/ 	.word	index@(.nv.constant0._ZN2pf7reduce6IfLj256ELb0EEEvPT_S2_j)
        /*0070*/ 	.short	0x0380
        /*0072*/ 	.short	0x0014


	//----- nvinfo : EIATTR_SW_WAR
	.align		4
.L_707:
        /*0074*/ 	.byte	0x04, 0x36
        /*0076*/ 	.short	(.L_709 - .L_708)
.L_708:
        /*0078*/ 	.word	0x00000008
.L_709:


//--------------------- .nv.info._ZN2pf7reduce6IfLj512ELb0EEEvPT_S2_j --------------------------
	.section	.nv.info._ZN2pf7reduce6IfLj512ELb0EEEvPT_S2_j,"",@"SHT_CUDA_INFO"
	.sectionflags	@""
	.align	4


	//----- nvinfo : EIATTR_CUDA_API_VERSION
	.align		4
        /*0000*/ 	.byte	0x04, 0x37
        /*0002*/ 	.short	(.L_711 - .L_710)
.L_710:
        /*0004*/ 	.word	0x00000082


	//----- nvinfo : EIATTR_KPARAM_INFO
	.align		4
.L_711:
        /*0008*/ 	.byte	0x04, 0x17
        /*000a*/ 	.short	(.L_713 - .L_712)
.L_712:
        /*000c*/ 	.word	0x00000000
        /*0010*/ 	.short	0x0002
        /*0012*/ 	.short	0x0010
        /*0014*/ 	.byte	0x00, 0xf0, 0x11, 0x00


	//----- nvinfo : EIATTR_KPARAM_INFO
	.align		4
.L_713:
        /*0018*/ 	.byte	0x04, 0x17
        /*001a*/ 	.short	(.L_715 - .L_714)
.L_714:
        /*001c*/ 	.word	0x00000000
        /*0020*/ 	.short	0x0001
        /*0022*/ 	.short	0x0008
        /*0024*/ 	.byte	0x00, 0xf5, 0x21, 0x00


	//----- nvinfo : EIATTR_KPARAM_INFO
	.align		4
.L_715:
        /*0028*/ 	.byte	0x04, 0x17
        /*002a*/ 	.short	(.L_717 - .L_716)
.L_716:
        /*002c*/ 	.word	0x00000000
        /*0030*/ 	.short	0x0000
        /*0032*/ 	.short	0x0000
        /*0034*/ 	.byte	0x00, 0xf5, 0x21, 0x00


	//----- nvinfo : EIATTR_SPARSE_MMA_MASK
	.align		4
.L_717:
        /*0038*/ 	.byte	0x03, 0x50
        /*003a*/ 	.short	0x0000


	//----- nvinfo : EIATTR_MAXREG_COUNT
	.align		4
        /*003c*/ 	.byte	0x03, 0x1b
        /*003e*/ 	.short	0x00ff


	//----- nvinfo : EIATTR_NUM_BARRIERS
	.align		4
        /*0040*/ 	.byte	0x02, 0x4c
        /*0042*/ 	.byte	0x01
	.zero		1


	//----- nvinfo : EIATTR_MERCURY_ISA_VERSION
	.align		4
        /*0044*/ 	.byte	0x03, 0x5f
        /*0046*/ 	.short	0x0101


	//----- nvinfo : EIATTR_VRC_CTA_INIT_COUNT
	.align		4
        /*0048*/ 	.byte	0x02, 0x4a
	.zero		1
	.zero		1


	//----- nvinfo : EIATTR_EXIT_INSTR_OFFSETS
	.align		4
        /*004c*/ 	.byte	0x04, 0x1c
        /*004e*/ 	.short	(.L_719 - .L_718)


	//   ....[0]....
.L_718:
        /*0050*/ 	.word	0x00000320


	//   ....[1]....
        /*0054*/ 	.word	0x00000460


	//   ....[2]....
        /*0058*/ 	.word	0x000004b0


	//----- nvinfo : EIATTR_CRS_STACK_SIZE
	.align		4
.L_719:
        /*005c*/ 	.byte	0x04, 0x1e
        /*005e*/ 	.short	(.L_721 - .L_720)
.L_720:
        /*0060*/ 	.word	0x00000000


	//----- nvinfo : EIATTR_CBANK_PARAM_SIZE
	.align		4
.L_721:
        /*0064*/ 	.byte	0x03, 0x19
        /*0066*/ 	.short	0x0014


	//----- nvinfo : EIATTR_PARAM_CBANK
	.align		4
        /*0068*/ 	.byte	0x04, 0x0a
        /*006a*/ 	.short	(.L_723 - .L_722)
	.align		4
.L_722:
        /*006c*/ 	.word	index@(.nv.constant0._ZN2pf7reduce6IfLj512ELb0EEEvPT_S2_j)
        /*0070*/ 	.short	0x0380
        /*0072*/ 	.short	0x0014


	//----- nvinfo : EIATTR_SW_WAR
	.align		4
.L_723:
        /*0074*/ 	.byte	0x04, 0x36
        /*0076*/ 	.short	(.L_725 - .L_724)
.L_724:
        /*0078*/ 	.word	0x00000008
.L_725:


//--------------------- .nv.info._ZN2pf7reduce6IfLj1ELb1EEEvPT_S2_j --------------------------
	.section	.nv.info._ZN2pf7reduce6IfLj1ELb1EEEvPT_S2_j,"",@"SHT_CUDA_INFO"
	.sectionflags	@""
	.align	4


	//----- nvinfo : EIATTR_CUDA_API_VERSION
	.align		4
        /*0000*/ 	.byte	0x04, 0x37
        /*0002*/ 	.short	(.L_727 - .L_726)
.L_726:
        /*0004*/ 	.word	0x00000082


	//----- nvinfo : EIATTR_KPARAM_INFO
	.align		4
.L_727:
        /*0008*/ 	.byte	0x04, 0x17
        /*000a*/ 	.short	(.L_729 - .L_728)
.L_728:
        /*000c*/ 	.word	0x00000000
        /*0010*/ 	.short	0x0002
        /*0012*/ 	.short	0x0010
        /*0014*/ 	.byte	0x00, 0xf0, 0x11, 0x00


	//----- nvinfo : EIATTR_KPARAM_INFO
	.align		4
.L_729:
        /*0018*/ 	.byte	0x04, 0x17
        /*001a*/ 	.short	(.L_731 - .L_730)
.L_730:
        /*001c*/ 	.word	0x00000000
        /*0020*/ 	.short	0x0001
        /*0022*/ 	.short	0x0008
        /*0024*/ 	.byte	0x00, 0xf5, 0x21, 0x00


	//----- nvinfo : EIATTR_KPARAM_INFO
	.align		4
.L_731:
        /*0028*/ 	.byte	0x04, 0x17
        /*002a*/ 	.short	(.L_733 - .L_732)
.L_732:
        /*002c*/ 	.word	0x00000000
        /*0030*/ 	.short	0x0000
        /*0032*/ 	.short	0x0000
        /*0034*/ 	.byte	0x00, 0xf5, 0x21, 0x00


	//----- nvinfo : EIATTR_SPARSE_MMA_MASK
	.align		4
.L_733:
        /*0038*/ 	.byte	0x03, 0x50
        /*003a*/ 	.short	0x0000


	//----- nvinfo : EIATTR_MAXREG_COUNT
	.align		4
        /*003c*/ 	.byte	0x03, 0x1b
        /*003e*/ 	.short	0x00ff


	//----- nvinfo : EIATTR_NUM_BARRIERS
	.align		4
        /*0040*/ 	.byte	0x02, 0x4c
        /*0042*/ 	.byte	0x01
	.zero		1


	//----- nvinfo : EIATTR_MERCURY_ISA_VERSION
	.align		4
        /*0044*/ 	.byte	0x03, 0x5f
        /*0046*/ 	.short	0x0101


	//----- nvinfo : EIATTR_VRC_CTA_INIT_COUNT
	.align		4
        /*0048*/ 	.byte	0x02, 0x4a
	.zero		1
	.zero		1


	//----- nvinfo : EIATTR_EXIT_INSTR_OFFSETS
	.align		4
        /*004c*/ 	.byte	0x04, 0x1c
        /*004e*/ 	.short	(.L_735 - .L_734)


	//   ....[0]....
.L_734:
        /*0050*/ 	.word	0x000001d0


	//   ....[1]....
        /*0054*/ 	.word	0x00000220


	//----- nvinfo : EIATTR_CRS_STACK_SIZE
	.align		4
.L_735:
        /*0058*/ 	.byte	0x04, 0x1e
        /*005a*/ 	.short	(.L_737 - .L_736)
.L_736:
        /*005c*/ 	.word	0x00000000


	//----- nvinfo : EIATTR_CBANK_PARAM_SIZE
	.align		4
.L_737:
        /*0060*/ 	.byte	0x03, 0x19
        /*0062*/ 	.short	0x0014


	//----- nvinfo : EIATTR_PARAM_CBANK
	.align		4
        /*0064*/ 	.byte	0x04, 0x0a
        /*0066*/ 	.short	(.L_739 - .L_738)
	.align		4
.L_738:
        /*0068*/ 	.word	index@(.nv.constant0._ZN2pf7reduce6IfLj1ELb1EEEvPT_S2_j)
        /*006c*/ 	.short	0x0380
        /*006e*/ 	.short	0x0014


	//----- nvinfo : EIATTR_SW_WAR
	.align		4
.L_739:
        /*0070*/ 	.byte	0x04, 0x36
        /*0072*/ 	.short	(.L_741 - .L_740)
.L_740:
        /*0074*/ 	.word	0x00000008
.L_741:


//--------------------- .nv.info._ZN2pf7reduce6IfLj2ELb1EEEvPT_S2_j --------------------------
	.section	.nv.info._ZN2pf7reduce6IfLj2ELb1EEEvPT_S2_j,"",@"SHT_CUDA_INFO"
	.sectionflags	@""
	.align	4


	//----- nvinfo : EIATTR_CUDA_API_VERSION
	.align		4
        /*0000*/ 	.byte	0x04, 0x37
        /*0002*/ 	.short	(.L_743 - .L_742)
.L_742:
        /*0004*/ 	.word	0x00000082


	//----- nvinfo : EIATTR_KPARAM_INFO
	.align		4
.L_743:
        /*0008*/ 	.byte	0x04, 0x17
        /*000a*/ 	.short	(.L_745 - .L_744)
.L_744:
        /*000c*/ 	.word	0x00000000
        /*0010*/ 	.short	0x0002
        /*0012*/ 	.short	0x0010
        /*0014*/ 	.byte	0x00, 0xf0, 0x11, 0x00


	//----- nvinfo : EIATTR_KPARAM_INFO
	.align		4
.L_745:
        /*0018*/ 	.byte	0x04, 0x17
        /*001a*/ 	.short	(.L_747 - .L_746)
.L_746:
        /*001c*/ 	.word	0x00000000
        /*0020*/ 	.short	0x0001
        /*0022*/ 	.short	0x0008
        /*0024*/ 	.byte	0x00, 0xf5, 0x21, 0x00


	//----- nvinfo : EIATTR_KPARAM_INFO
	.align		4
.L_747:
        /*0028*/ 	.byte	0x04, 0x17
        /*002a*/ 	.short	(.L_749 - .L_748)
.L_748:
        /*002c*/ 	.word	0x00000000
        /*0030*/ 	.short	0x0000
        /*0032*/ 	.short	0x0000
        /*0034*/ 	.byte	0x00, 0xf5, 0x21, 0x00


	//----- nvinfo : EIATTR_SPARSE_MMA_MASK
	.align		4
.L_749:
        /*0038*/ 	.byte	0x03, 0x50
        /*003a*/ 	.short	0x0000


	//----- nvinfo : EIATTR_MAXREG_COUNT
	.align		4
        /*003c*/ 	.byte	0x03, 0x1b
        /*003e*/ 	.short	0x00ff


	//----- nvinfo : EIATTR_NUM_BARRIERS
	.align		4
        /*0040*/ 	.byte	0x02, 0x4c
        /*0042*/ 	.byte	0x01
	.zero		1


	//----- nvinfo : EIATTR_MERCURY_ISA_VERSION
	.align		4
        /*0044*/ 	.byte	0x03, 0x5f
        /*0046*/ 	.short	0x0101


	//----- nvinfo : EIATTR_VRC_CTA_INIT_COUNT
	.align		4
        /*0048*/ 	.byte	0x02, 0x4a
	.zero		1
	.zero		1


	//----- nvinfo : EIATTR_EXIT_INSTR_OFFSETS
	.align		4
        /*004c*/ 	.byte	0x04, 0x1c
        /*004e*/ 	.short	(.L_751 - .L_750)


	//   ....[0]....
.L_750:
        /*0050*/ 	.word	0x000001f0


	//   ....[1]....
        /*0054*/ 	.word	0x00000240


	//   ....[2]....
        /*0058*/ 	.word	0x00000290


	//----- nvinfo : EIATTR_CRS_STACK_SIZE
	.align		4
.L_751:
        /*005c*/ 	.byte	0x04, 0x1e
        /*005e*/ 	.short	(.L_753 - .L_752)
.L_752:
        /*0060*/ 	.word	0x00000000


	//----- nvinfo : EIATTR_CBANK_PARAM_SIZE
	.align		4
.L_753:
        /*0064*/ 	.byte	0x03, 0x19
        /*0066*/ 	.short	0x0014


	//----- nvinfo : EIATTR_PARAM_CBANK
	.align		4
        /*0068*/ 	.byte	0x04, 0x0a
        /*006a*/ 	.short	(.L_755 - .L_754)
	.align		4
.L_754:
        /*006c*/ 	.word	index@(.nv.constant0._ZN2pf7reduce6IfLj2ELb1EEEvPT_S2_j)
        /*0070*/ 	.short	0x0380
        /*0072*/ 	.short	0x0014


	//----- nvinfo : EIATTR_SW_WAR
	.align		4
.L_755:
        /*0074*/ 	.byte	0x04, 0x36
        /*0076*/ 	.short	(.L_757 - .L_756)
.L_756:
        /*0078*/ 	.word	0x00000008
.L_757:


//--------------------- .nv.info._ZN2pf7reduce6IfLj4ELb1EEEvPT_S2_j --------------------------
	.section	.nv.info._ZN2pf7reduce6IfLj4ELb1EEEvPT_S2_j,"",@"SHT_CUDA_INFO"
	.sectionflags	@""
	.align	4


	//----- nvinfo : EIATTR_CUDA_API_VERSION
	.align		4
        /*0000*/ 	.byte	0x04, 0x37
        /*0002*/ 	.short	(.L_759 - .L_758)
.L_758:
        /*0004*/ 	.word	0x00000082


	//----- nvinfo : EIATTR_KPARAM_INFO
	.align		4
.L_759:
        /*0008*/ 	.byte	0x04, 0x17
        /*000a*/ 	.short	(.L_761 - .L_760)
.L_760:
        /*000c*/ 	.word	0x00000000
        /*0010*/ 	.short	0x0002
        /*0012*/ 	.short	0x0010
        /*0014*/ 	.byte	0x00, 0xf0, 0x11, 0x00


	//----- nvinfo : EIATTR_KPARAM_INFO
	.align		4
.L_761:
        /*0018*/ 	.byte	0x04, 0x17
        /*001a*/ 	.short	(.L_763 - .L_762)
.L_762:
        /*001c*/ 	.word	0x00000000
        /*0020*/ 	.short	0x0001
        /*0022*/ 	.short	0x0008
        /*0024*/ 	.byte	0x00, 0xf5, 0x21, 0x00


	//----- nvinfo : EIATTR_KPARAM_INFO
	.align		4
.L_763:
        /*0028*/ 	.byte	0x04, 0x17
        /*002a*/ 	.short	(.L_765 - .L_764)
.L_764:
        /*002c*/ 	.word	0x00000000
        /*0030*/ 	.short	0x0000
        /*0032*/ 	.short	0x0000
        /*0034*/ 	.byte	0x00, 0xf5, 0x21, 0x00


	//----- nvinfo : EIATTR_SPARSE_MMA_MASK
	.align		4
.L_765:
        /*0038*/ 	.byte	0x03, 0x50
        /*003a*/ 	.short	0x0000


	//----- nvinfo : EIATTR_MAXREG_COUNT
	.align		4
        /*003c*/ 	.byte	0x03, 0x1b
        /*003e*/ 	.short	0x00ff


	//----- nvinfo : EIATTR_NUM_BARRIERS
	.align		4
        /*0040*/ 	.byte	0x02, 0x4c
        /*0042*/ 	.byte	0x01
	.zero		1


	//----- nvinfo : EIATTR_MERCURY_ISA_VERSION
	.align		4
        /*0044*/ 	.byte	0x03, 0x5f
        /*0046*/ 	.short	0x0101


	//----- nvinfo : EIATTR_VRC_CTA_INIT_COUNT
	.align		4
        /*0048*/ 	.byte	0x02, 0x4a
	.zero		1
	.zero		1


	//----- nvinfo : EIATTR_EXIT_INSTR_OFFSETS
	.align		4
        /*004c*/ 	.byte	0x04, 0x1c
        /*004e*/ 	.short	(.L_767 - .L_766)


	//   ....[0]....
.L_766:
        /*0050*/ 	.word	0x000001f0


	//   ....[1]....
        /*0054*/ 	.word	0x00000270


	//   ....[2]....
        /*0058*/ 	.word	0x000002c0


	//----- nvinfo : EIATTR_CRS_STACK_SIZE
	.align		4
.L_767:
        /*005c*/ 	.byte	0x04, 0x1e
        /*005e*/ 	.short	(.L_769 - .L_768)
.L_768:
        /*0060*/ 	.word	0x00000000


	//----- nvinfo : EIATTR_CBANK_PARAM_SIZE
	.align		4
.L_769:
        /*0064*/ 	.byte	0x03, 0x19
        /*0066*/ 	.short	0x0014


	//----- nvinfo : EIATTR_PARAM_CBANK
	.align		4
        /*0068*/ 	.byte	0x04, 0x0a
        /*006a*/ 	.short	(.L_771 - .L_770)
	.align		4
.L_770:
        /*006c*/ 	.word	index@(.nv.constant0._ZN2pf7reduce6IfLj4ELb1EEEvPT_S2_j)
        /*0070*/ 	.short	0x0380
        /*0072*/ 	.short	0x0014


	//----- nvinfo : EIATTR_SW_WAR
	.align		4
.L_771:
        /*0074*/ 	.byte	0x04, 0x36
        /*0076*/ 	.short	(.L_773 - .L_772)
.L_772:
        /*0078*/ 	.word	0x00000008
.L_773:


//--------------------- .nv.info._ZN2pf7reduce6IfLj8ELb1EEEvPT_S2_j --------------------------
	.section	.nv.info._ZN2pf7reduce6IfLj8ELb1EEEvPT_S2_j,"",@"SHT_CUDA_INFO"
	.sectionflags	@""
	.align	4


	//----- nvinfo : EIATTR_CUDA_API_VERSION
	.align		4
        /*0000*/ 	.byte	0x04, 0x37
        /*0002*/ 	.short	(.L_775 - .L_774)
.L_774:
        /*0004*/ 	.word	0x00000082


	//----- nvinfo : EIATTR_KPARAM_INFO
	.align		4
.L_775:
        /*0008*/ 	.byte	0x04, 0x17
        /*000a*/ 	.short	(.L_777 - .L_776)
.L_776:
        /*000c*/ 	.word	0x00000000
        /*0010*/ 	.short	0x0002
        /*0012*/ 	.short	0x0010
        /*0014*/ 	.byte	0x00, 0xf0, 0x11, 0x00


	//----- nvinfo : EIATTR_KPARAM_INFO
	.align		4
.L_777:
        /*0018*/ 	.byte	0x04, 0x17
        /*001a*/ 	.short	(.L_779 - .L_778)
.L_778:
        /*001c*/ 	.word	0x00000000
        /*0020*/ 	.short	0x0001
        /*0022*/ 	.short	0x0008
        /*0024*/ 	.byte	0x00, 0xf5, 0x21, 0x00


	//----- nvinfo : EIATTR_KPARAM_INFO
	.align		4
.L_779:
        /*0028*/ 	.byte	0x04, 0x17
        /*002a*/ 	.short	(.L_781 - .L_780)
.L_780:
        /*002c*/ 	.word	0x00000000
        /*0030*/ 	.short	0x0000
        /*0032*/ 	.short	0x0000
        /*0034*/ 	.byte	0x00, 0xf5, 0x21, 0x00


	//----- nvinfo : EIATTR_SPARSE_MMA_MASK
	.align		4
.L_781:
        /*0038*/ 	.byte	0x03, 0x50
        /*003a*/ 	.short	0x0000


	//----- nvinfo : EIATTR_MAXREG_COUNT
	.align		4
        /*003c*/ 	.byte	0x03, 0x1b
        /*003e*/ 	.short	0x00ff


	//----- nvinfo : EIATTR_NUM_BARRIERS
	.align		4
        /*0040*/ 	.byte	0x02, 0x4c
        /*0042*/ 	.byte	0x01
	.zero		1


	//----- nvinfo : EIATTR_MERCURY_ISA_VERSION
	.align		4
        /*0044*/ 	.byte	0x03, 0x5f
        /*0046*/ 	.short	0x0101


	//----- nvinfo : EIATTR_VRC_CTA_INIT_COUNT
	.align		4
        /*0048*/ 	.byte	0x02, 0x4a
	.zero		1
	.zero		1


	//----- nvinfo : EIATTR_EXIT_INSTR_OFFSETS
	.align		4
        /*004c*/ 	.byte	0x04, 0x1c
        /*004e*/ 	.short	(.L_783 - .L_782)


	//   ....[0]....
.L_782:
        /*0050*/ 	.word	0x000001f0


	//   ....[1]....
        /*0054*/ 	.word	0x000002a0


	//   ....[2]....
        /*0058*/ 	.word	0x000002f0


	//----- nvinfo : EIATTR_CRS_STACK_SIZE
	.align		4
.L_783:
        /*005c*/ 	.byte	0x04, 0x1e
        /*005e*/ 	.short	(.L_785 - .L_784)
.L_784:
        /*0060*/ 	.word	0x00000000


	//----- nvinfo : EIATTR_CBANK_PARAM_SIZE
	.align		4
.L_785:
        /*0064*/ 	.byte	0x03, 0x19
        /*0066*/ 	.short	0x0014


	//----- nvinfo : EIATTR_PARAM_CBANK
	.align		4
        /*0068*/ 	.byte	0x04, 0x0a
        /*006a*/ 	.short	(.L_787 - .L_786)
	.align		4
.L_786:
        /*006c*/ 	.word	index@(.nv.constant0._ZN2pf7reduce6IfLj8ELb1EEEvPT_S2_j)
        /*0070*/ 	.short	0x0380
        /*0072*/ 	.short	0x0014


	//----- nvinfo : EIATTR_SW_WAR
	.align		4
.L_787:
        /*0074*/ 	.byte	0x04, 0x36
        /*0076*/ 	.short	(.L_789 - .L_788)
.L_788:
        /*0078*/ 	.word	0x00000008
.L_789:


//--------------------- .nv.info._ZN2pf7reduce6IfLj16ELb1EEEvPT_S2_j --------------------------
	.section	.nv.info._ZN2pf7reduce6IfLj16ELb1EEEvPT_S2_j,"",@"SHT_CUDA_INFO"
	.sectionflags	@""
	.align	4


	//----- nvinfo : EIATTR_CUDA_API_VERSION
	.align		4
        /*0000*/ 	.byte	0x04, 0x37
        /*0002*/ 	.short	(.L_791 - .L_790)
.L_790:
        /*0004*/ 	.word	0x00000082


	//----- nvinfo : EIATTR_KPARAM_INFO
	.align		4
.L_791:
        /*0008*/ 	.byte	0x04, 0x17
        /*000a*/ 	.short	(.L_793 - .L_792)
.L_792:
        /*000c*/ 	.word	0x00000000
        /*0010*/ 	.short	0x0002
        /*0012*/ 	.short	0x0010
        /*0014*/ 	.byte	0x00, 0xf0, 0x11, 0x00


	//----- nvinfo : EIATTR_KPARAM_INFO
	.align		4
.L_793:
        /*0018*/ 	.byte	0x04, 0x17
        /*001a*/ 	.short	(.L_795 - .L_794)
.L_794:
        /*001c*/ 	.word	0x00000000
        /*0020*/ 	.short	0x0001
        /*0022*/ 	.short	0x0008
        /*0024*/ 	.byte	0x00, 0xf5, 0x21, 0x00


	//----- nvinfo : EIATTR_KPARAM_INFO
	.align		4
.L_795:
        /*0028*/ 	.byte	0x04, 0x17
        /*002a*/ 	.short	(.L_797 - .L_796)
.L_796:
        /*002c*/ 	.word	0x00000000
        /*0030*/ 	.short	0x0000
        /*0032*/ 	.short	0x0000
        /*0034*/ 	.byte	0x00, 0xf5, 0x21, 0x00


	//----- nvinfo : EIATTR_SPARSE_MMA_MASK
	.align		4
.L_797:
        /*0038*/ 	.byte	0x03, 0x50
        /*003a*/ 	.short	0x0000


	//----- nvinfo : EIATTR_MAXREG_COUNT
	.align		4
        /*003c*/ 	.byte	0x03, 0x1b
        /*003e*/ 	.short	0x00ff


	//----- nvinfo : EIATTR_NUM_BARRIERS
	.align		4
        /*0040*/ 	.byte	0x02, 0x4c
        /*0042*/ 	.byte	0x01
	.zero		1


	//----- nvinfo : EIATTR_MERCURY_ISA_VERSION
	.align		4
        /*0044*/ 	.byte	0x03, 0x5f
        /*0046*/ 	.short	0x0101


	//----- nvinfo : EIATTR_VRC_CTA_INIT_COUNT
	.align		4
        /*0048*/ 	.byte	0x02, 0x4a
	.zero		1
	.zero		1


	//----- nvinfo : EIATTR_EXIT_INSTR_OFFSETS
	.align		4
        /*004c*/ 	.byte	0x04, 0x1c
        /*004e*/ 	.short	(.L_799 - .L_798)


	//   ....[0]....
.L_798:
        /*0050*/ 	.word	0x000001f0


	//   ....[1]....
        /*0054*/ 	.word	0x000002d0


	//   ....[2]....
        /*0058*/ 	.word	0x00000320


	//----- nvinfo : EIATTR_CRS_STACK_SIZE
	.align		4
.L_799:
        /*005c*/ 	.byte	0x04, 0x1e
        /*005e*/ 	.short	(.L_801 - .L_800)
.L_800:
        /*0060*/ 	.word	0x00000000


	//----- nvinfo : EIATTR_CBANK_PARAM_SIZE
	.align		4
.L_801:
        /*0064*/ 	.byte	0x03, 0x19
        /*0066*/ 	.short	0x0014


	//----- nvinfo : EIATTR_PARAM_CBANK
	.align		4
        /*0068*/ 	.byte	0x04, 0x0a
        /*006a*/ 	.short	(.L_803 - .L_802)
	.align		4
.L_802:
        /*006c*/ 	.word	index@(.nv.constant0._ZN2pf7reduce6IfLj16ELb1EEEvPT_S2_j)
        /*0070*/ 	.short	0x0380
        /*0072*/ 	.short	0x0014


	//----- nvinfo : EIATTR_SW_WAR
	.align		4
.L_803:
        /*0074*/ 	.byte	0x04, 0x36
        /*0076*/ 	.short	(.L_805 - .L_804)
.L_804:
        /*0078*/ 	.word	0x00000008
.L_805:


//--------------------- .nv.info._ZN2pf7reduce6IfLj32ELb1EEEvPT_S2_j --------------------------
	.section	.nv.info._ZN2pf7reduce6IfLj32ELb1EEEvPT_S2_j,"",@"SHT_CUDA_INFO"
	.sectionflags	@""
	.align	4


	//----- nvinfo : EIATTR_CUDA_API_VERSION
	.align		4
        /*0000*/ 	.byte	0x04, 0x37
        /*0002*/ 	.short	(.L_807 - .L_806)
.L_806:
        /*0004*/ 	.word	0x00000082


	//----- nvinfo : EIATTR_KPARAM_INFO
	.align		4
.L_807:
        /*0008*/ 	.byte	0x04, 0x17
        /*000a*/ 	.short	(.L_809 - .L_808)
.L_808:
        /*000c*/ 	.word	0x00000000
        /*0010*/ 	.short	0x0002
        /*0012*/ 	.short	0x0010
        /*0014*/ 	.byte	0x00, 0xf0, 0x11, 0x00


	//----- nvinfo : EIATTR_KPARAM_INFO
	.align		4
.L_809:
        /*0018*/ 	.byte	0x04, 0x17
        /*001a*/ 	.short	(.L_811 - .L_810)
.L_810:
        /*001c*/ 	.word	0x00000000
        /*0020*/ 	.short	0x0001
        /*0022*/ 	.short	0x0008
        /*0024*/ 	.byte	0x00, 0xf5, 0x21, 0x00


	//----- nvinfo : EIATTR_KPARAM_INFO
	.align		4
.L_811:
        /*0028*/ 	.byte	0x04, 0x17
        /*002a*/ 	.short	(.L_813 - .L_812)
.L_812:
        /*002c*/ 	.word	0x00000000
        /*0030*/ 	.short	0x0000
        /*0032*/ 	.short	0x0000
        /*0034*/ 	.byte	0x00, 0xf5, 0x21, 0x00


	//----- nvinfo : EIATTR_SPARSE_MMA_MASK
	.align		4
.L_813:
        /*0038*/ 	.byte	0x03, 0x50
        /*003a*/ 	.short	0x0000


	//----- nvinfo : EIATTR_MAXREG_COUNT
	.align		4
        /*003c*/ 	.byte	0x03, 0x1b
        /*003e*/ 	.short	0x00ff


	//----- nvinfo : EIATTR_NUM_BARRIERS
	.align		4
        /*0040*/ 	.byte	0x02, 0x4c
        /*0042*/ 	.byte	0x01
	.zero		1


	//----- nvinfo : EIATTR_MERCURY_ISA_VERSION
	.align		4
        /*0044*/ 	.byte	0x03, 0x5f
        /*0046*/ 	.short	0x0101


	//----- nvinfo : EIATTR_VRC_CTA_INIT_COUNT
	.align		4
        /*0048*/ 	.byte	0x02, 0x4a
	.zero		1
	.zero		1


	//----- nvinfo : EIATTR_EXIT_INSTR_OFFSETS
	.align		4
        /*004c*/ 	.byte	0x04, 0x1c
        /*004e*/ 	.short	(.L_815 - .L_814)


	//   ....[0]....
.L_814:
        /*0050*/ 	.word	0x00000200


	//   ....[1]....
        /*0054*/ 	.word	0x00000310


	//   ....[2]....
        /*0058*/ 	.word	0x00000360


	//----- nvinfo : EIATTR_CRS_STACK_SIZE
	.align		4
.L_815:
        /*005c*/ 	.byte	0x04, 0x1e
        /*005e*/ 	.short	(.L_817 - .L_816)
.L_816:
        /*0060*/ 	.word	0x00000000


	//----- nvinfo : EIATTR_CBANK_PARAM_SIZE
	.align		4
.L_817:
        /*0064*/ 	.byte	0x03, 0x19
        /*0066*/ 	.short	0x0014


	//----- nvinfo : EIATTR_PARAM_CBANK
	.align		4
        /*0068*/ 	.byte	0x04, 0x0a
        /*006a*/ 	.short	(.L_819 - .L_818)
	.align		4
.L_818:
        /*006c*/ 	.word	index@(.nv.constant0._ZN2pf7reduce6IfLj32ELb1EEEvPT_S2_j)
        /*0070*/ 	.short	0x0380
        /*0072*/ 	.short	0x0014


	//----- nvinfo : EIATTR_SW_WAR
	.align		4
.L_819:
        /*0074*/ 	.byte	0x04, 0x36
        /*0076*/ 	.short	(.L_821 - .L_820)
.L_820:
        /*0078*/ 	.word	0x00000008
.L_821:


//--------------------- .nv.info._ZN2pf7reduce6IfLj64ELb1EEEvPT_S2_j --------------------------
	.section	.nv.info._ZN2pf7reduce6IfLj64ELb1EEEvPT_S2_j,"",@"SHT_CUDA_INFO"
	.sectionflags	@""
	.align	4


	//----- nvinfo : EIATTR_CUDA_API_VERSION
	.align		4
        /*0000*/ 	.byte	0x04, 0x37
        /*0002*/ 	.short	(.L_823 - .L_822)
.L_822:
        /*0004*/ 	.word	0x00000082


	//----- nvinfo : EIATTR_KPARAM_INFO
	.align		4
.L_823:
        /*0008*/ 	.byte	0x04, 0x17
        /*000a*/ 	.short	(.L_825 - .L_824)
.L_824:
        /*000c*/ 	.word	0x00000000
        /*0010*/ 	.short	0x0002
        /*0012*/ 	.short	0x0010
        /*0014*/ 	.byte	0x00, 0xf0, 0x11, 0x00


	//----- nvinfo : EIATTR_KPARAM_INFO
	.align		4
.L_825:
        /*0018*/ 	.byte	0x04, 0x17
        /*001a*/ 	.short	(.L_827 - .L_826)
.L_826:
        /*001c*/ 	.word	0x00000000
        /*0020*/ 	.short	0x0001
        /*0022*/ 	.short	0x0008
        /*0024*/ 	.byte	0x00, 0xf5, 0x21, 0x00


	//----- nvinfo : EIATTR_KPARAM_INFO
	.align		4
.L_827:
        /*0028*/ 	.byte	0x04, 0x17
        /*002a*/ 	.short	(.L_829 - .L_828)
.L_828:
        /*002c*/ 	.word	0x00000000
        /*0030*/ 	.short	0x0000
        /*0032*/ 	.short	0x0000
        /*0034*/ 	.byte	0x00, 0xf5, 0x21, 0x00


	//----- nvinfo : EIATTR_SPARSE_MMA_MASK
	.align		4
.L_829:
        /*0038*/ 	.byte	0x03, 0x50
        /*003a*/ 	.short	0x0000


	//----- nvinfo : EIATTR_MAXREG_COUNT
	.align		4
        /*003c*/ 	.byte	0x03, 0x1b
        /*003e*/ 	.short	0x00ff


	//----- nvinfo : EIATTR_NUM_BARRIERS
	.align		4
        /*0040*/ 	.byte	0x02, 0x4c
        /*0042*/ 	.byte	0x01
	.zero		1


	//----- nvinfo : EIATTR_MERCURY_ISA_VERSION
	.align		4
        /*0044*/ 	.byte	0x03, 0x5f
        /*0046*/ 	.short	0x0101


	//----- nvinfo : EIATTR_VRC_CTA_INIT_COUNT
	.align		4
        /*0048*/ 	.byte	0x02, 0x4a
	.zero		1
	.zero		1


	//----- nvinfo : EIATTR_EXIT_INSTR_OFFSETS
	.align		4
        /*004c*/ 	.byte	0x04, 0x1c
        /*004e*/ 	.short	(.L_831 - .L_830)


	//   ....[0]....
.L_830:
        /*0050*/ 	.word	0x00000200


	//   ....[1]....
        /*0054*/ 	.word	0x00000340


	//   ....[2]....
        /*0058*/ 	.word	0x00000390


	//----- nvinfo : EIATTR_CRS_STACK_SIZE
	.align		4
.L_831:
        /*005c*/ 	.byte	0x04, 0x1e
        /*005e*/ 	.short	(.L_833 - .L_832)
.L_832:
        /*0060*/ 	.word	0x00000000


	//----- nvinfo : EIATTR_CBANK_PARAM_SIZE
	.align		4
.L_833:
        /*0064*/ 	.byte	0x03, 0x19
        /*0066*/ 	.short	0x0014


	//----- nvinfo : EIATTR_PARAM_CBANK
	.align		4
        /*0068*/ 	.byte	0x04, 0x0a
        /*006a*/ 	.short	(.L_835 - .L_834)
	.align		4
.L_834:
        /*006c*/ 	.word	index@(.nv.constant0._ZN2pf7reduce6IfLj64ELb1EEEvPT_S2_j)
        /*0070*/ 	.short	0x0380
        /*0072*/ 	.short	0x0014


	//----- nvinfo : EIATTR_SW_WAR
	.align		4
.L_835:
        /*0074*/ 	.byte	0x04, 0x36
        /*0076*/ 	.short	(.L_837 - .L_836)
.L_836:
        /*0078*/ 	.word	0x00000008
.L_837:


//--------------------- .nv.info._ZN2pf7reduce6IfLj128ELb1EEEvPT_S2_j --------------------------
	.section	.nv.info._ZN2pf7reduce6IfLj128ELb1EEEvPT_S2_j,"",@"SHT_CUDA_INFO"
	.sectionflags	@""
	.align	4


	//----- nvinfo : EIATTR_CUDA_API_VERSION
	.align		4
        /*0000*/ 	.byte	0x04, 0x37
        /*0002*/ 	.short	(.L_839 - .L_838)
.L_838:
        /*0004*/ 	.word	0x00000082


	//----- nvinfo : EIATTR_KPARAM_INFO
	.align		4
.L_839:
        /*0008*/ 	.byte	0x04, 0x17
        /*000a*/ 	.short	(.L_841 - .L_840)
.L_840:
        /*000c*/ 	.word	0x00000000
        /*0010*/ 	.short	0x0002
        /*0012*/ 	.short	0x0010
        /*0014*/ 	.byte	0x00, 0xf0, 0x11, 0x00


	//----- nvinfo : EIATTR_KPARAM_INFO
	.align		4
.L_841:
        /*0018*/ 	.byte	0x04, 0x17
        /*001a*/ 	.short	(.L_843 - .L_842)
.L_842:
        /*001c*/ 	.word	0x00000000
        /*0020*/ 	.short	0x0001
        /*0022*/ 	.short	0x0008
        /*0024*/ 	.byte	0x00, 0xf5, 0x21, 0x00


	//----- nvinfo : EIATTR_KPARAM_INFO
	.align		4
.L_843:
        /*0028*/ 	.byte	0x04, 0x17
        /*002a*/ 	.short	(.L_845 - .L_844)
.L_844:
        /*002c*/ 	.word	0x00000000
        /*0030*/ 	.short	0x0000
        /*0032*/ 	.short	0x0000
        /*0034*/ 	.byte	0x00, 0xf5, 0x21, 0x00


	//----- nvinfo : EIATTR_SPARSE_MMA_MASK
	.align		4
.L_845:
        /*0038*/ 	.byte	0x03, 0x50
        /*003a*/ 	.short	0x0000


	//----- nvinfo : EIATTR_MAXREG_COUNT
	.align		4
        /*003c*/ 	.byte	0x03, 0x1b
        /*003e*/ 	.short	0x00ff


	//----- nvinfo : EIATTR_NUM_BARRIERS
	.align		4
        /*0040*/ 	.byte	0x02, 0x4c
        /*0042*/ 	.byte	0x01
	.zero		1


	//----- nvinfo : EIATTR_MERCURY_ISA_VERSION
	.align		4
        /*0044*/ 	.byte	0x03, 0x5f
        /*0046*/ 	.short	0x0101


	//----- nvinfo : EIATTR_VRC_CTA_INIT_COUNT
	.align		4
        /*0048*/ 	.byte	0x02, 0x4a
	.zero		1
	.zero		1


	//----- nvinfo : EIATTR_EXIT_INSTR_OFFSETS
	.align		4
        /*004c*/ 	.byte	0x04, 0x1c
        /*004e*/ 	.short	(.L_847 - .L_846)


	//   ....[0]....
.L_846:
        /*0050*/ 	.word	0x00000250


	//   ....[1]....
        /*0054*/ 	.word	0x00000390


	//   ....[2]....
        /*0058*/ 	.word	0x000003e0


	//----- nvinfo : EIATTR_CRS_STACK_SIZE
	.align		4
.L_847:
        /*005c*/ 	.byte	0x04, 0x1e
        /*005e*/ 	.short	(.L_849 - .L_848)
.L_848:
        /*0060*/ 	.word	0x00000000


	//----- nvinfo : EIATTR_CBANK_PARAM_SIZE
	.align		4
.L_849:
        /*0064*/ 	.byte	0x03, 0x19
        /*0066*/ 	.short	0x0014


	//----- nvinfo : EIATTR_PARAM_CBANK
	.align		4
        /*0068*/ 	.byte	0x04, 0x0a
        /*006a*/ 	.short	(.L_851 - .L_850)
	.align		4
.L_850:
        /*006c*/ 	.word	index@(.nv.constant0._ZN2pf7reduce6IfLj128ELb1EEEvPT_S2_j)
        /*0070*/ 	.short	0x0380
        /*0072*/ 	.short	0x0014


	//----- nvinfo : EIATTR_SW_WAR
	.align		4
.L_851:
        /*0074*/ 	.byte	0x04, 0x36
        /*0076*/ 	.short	(.L_853 - .L_852)
.L_852:
        /*0078*/ 	.word	0x00000008
.L_853:


//--------------------- .nv.info._ZN2pf7reduce6IfLj256ELb1EEEvPT_S2_j --------------------------
	.section	.nv.info._ZN2pf7reduce6IfLj256ELb1EEEvPT_S2_j,"",@"SHT_CUDA_INFO"
	.sectionflags	@""
	.align	4


	//----- nvinfo : EIATTR_CUDA_API_VERSION
	.align		4
        /*0000*/ 	.byte	0x04, 0x37
        /*0002*/ 	.short	(.L_855 - .L_854)
.L_854:
        /*0004*/ 	.word	0x00000082


	//----- nvinfo : EIATTR_KPARAM_INFO
	.align		4
.L_855:
        /*0008*/ 	.byte	0x04, 0x17
        /*000a*/ 	.short	(.L_857 - .L_856)
.L_856:
        /*000c*/ 	.word	0x00000000
        /*0010*/ 	.short	0x0002
        /*0012*/ 	.short	0x0010
        /*0014*/ 	.byte	0x00, 0xf0, 0x11, 0x00


	//----- nvinfo : EIATTR_KPARAM_INFO
	.align		4
.L_857:
        /*0018*/ 	.byte	0x04, 0x17
        /*001a*/ 	.short	(.L_859 - .L_858)
.L_858:
        /*001c*/ 	.word	0x00000000
        /*0020*/ 	.short	0x0001
        /*0022*/ 	.short	0x0008
        /*0024*/ 	.byte	0x00, 0xf5, 0x21, 0x00


	//----- nvinfo : EIATTR_KPARAM_INFO
	.align		4
.L_859:
        /*0028*/ 	.byte	0x04, 0x17
        /*002a*/ 	.short	(.L_861 - .L_860)
.L_860:
        /*002c*/ 	.word	0x00000000
        /*0030*/ 	.short	0x0000
        /*0032*/ 	.short	0x0000
        /*0034*/ 	.byte	0x00, 0xf5, 0x21, 0x00


	//----- nvinfo : EIATTR_SPARSE_MMA_MASK
	.align		4
.L_861:
        /*0038*/ 	.byte	0x03, 0x50
        /*003a*/ 	.short	0x0000


	//----- nvinfo : EIATTR_MAXREG_COUNT
	.align		4
        /*003c*/ 	.byte	0x03, 0x1b
        /*003e*/ 	.short	0x00ff


	//----- nvinfo : EIATTR_NUM_BARRIERS
	.align		4
        /*0040*/ 	.byte	0x02, 0x4c
        /*0042*/ 	.byte	0x01
	.zero		1


	//----- nvinfo : EIATTR_MERCURY_ISA_VERSION
	.align		4
        /*0044*/ 	.byte	0x03, 0x5f
        /*0046*/ 	.short	0x0101


	//----- nvinfo : EIATTR_VRC_CTA_INIT_COUNT
	.align		4
        /*0048*/ 	.byte	0x02, 0x4a
	.zero		1
	.zero		1


	//----- nvinfo : EIATTR_EXIT_INSTR_OFFSETS
	.align		4
        /*004c*/ 	.byte	0x04, 0x1c
        /*004e*/ 	.short	(.L_863 - .L_862)


	//   ....[0]....
.L_862:
        /*0050*/ 	.word	0x00000290


	//   ....[1]....
        /*0054*/ 	.word	0x000003d0


	//   ....[2]....
        /*0058*/ 	.word	0x00000420


	//----- nvinfo : EIATTR_CRS_STACK_SIZE
	.align		4
.L_863:
        /*005c*/ 	.byte	0x04, 0x1e
        /*005e*/ 	.short	(.L_865 - .L_864)
.L_864:
        /*0060*/ 	.word	0x00000000


	//----- nvinfo : EIATTR_CBANK_PARAM_SIZE
	.align		4
.L_865:
        /*0064*/ 	.byte	0x03, 0x19
        /*0066*/ 	.short	0x0014


	//----- nvinfo : EIATTR_PARAM_CBANK
	.align		4
        /*0068*/ 	.byte	0x04, 0x0a
        /*006a*/ 	.short	(.L_867 - .L_866)
	.align		4
.L_866:
        /*006c*/ 	.word	index@(.nv.constant0._ZN2pf7reduce6IfLj256ELb1EEEvPT_S2_j)
        /*0070*/ 	.short	0x0380
        /*0072*/ 	.short	0x0014


	//----- nvinfo : EIATTR_SW_WAR
	.align		4
.L_867:
        /*0074*/ 	.byte	0x04, 0x36
        /*0076*/ 	.short	(.L_869 - .L_868)
.L_868:
        /*0078*/ 	.word	0x00000008
.L_869:


//--------------------- .nv.info._ZN2pf7reduce6IfLj512ELb1EEEvPT_S2_j --------------------------
	.section	.nv.info._ZN2pf7reduce6IfLj512ELb1EEEvPT_S2_j,"",@"SHT_CUDA_INFO"
	.sectionflags	@""
	.align	4


	//----- nvinfo : EIATTR_CUDA_API_VERSION
	.align		4
        /*0000*/ 	.byte	0x04, 0x37
        /*0002*/ 	.short	(.L_871 - .L_870)
.L_870:
        /*0004*/ 	.word	0x00000082


	//----- nvinfo : EIATTR_KPARAM_INFO
	.align		4
.L_871:
        /*0008*/ 	.byte	0x04, 0x17
        /*000a*/ 	.short	(.L_873 - .L_872)
.L_872:
        /*000c*/ 	.word	0x00000000
        /*0010*/ 	.short	0x0002
        /*0012*/ 	.short	0x0010
        /*0014*/ 	.byte	0x00, 0xf0, 0x11, 0x00


	//----- nvinfo : EIATTR_KPARAM_INFO
	.align		4
.L_873:
        /*0018*/ 	.byte	0x04, 0x17
        /*001a*/ 	.short	(.L_875 - .L_874)
.L_874:
        /*001c*/ 	.word	0x00000000
        /*0020*/ 	.short	0x0001
        /*0022*/ 	.short	0x0008
        /*0024*/ 	.byte	0x00, 0xf5, 0x21, 0x00


	//----- nvinfo : EIATTR_KPARAM_INFO
	.align		4
.L_875:
        /*0028*/ 	.byte	0x04, 0x17
        /*002a*/ 	.short	(.L_877 - .L_876)
.L_876:
        /*002c*/ 	.word	0x00000000
        /*0030*/ 	.short	0x0000
        /*0032*/ 	.short	0x0000
        /*0034*/ 	.byte	0x00, 0xf5, 0x21, 0x00


	//----- nvinfo : EIATTR_SPARSE_MMA_MASK
	.align		4
.L_877:
        /*0038*/ 	.byte	0x03, 0x50
        /*003a*/ 	.short	0x0000


	//----- nvinfo : EIATTR_MAXREG_COUNT
	.align		4
        /*003c*/ 	.byte	0x03, 0x1b
        /*003e*/ 	.short	0x00ff


	//----- nvinfo : EIATTR_NUM_BARRIERS
	.align		4
        /*0040*/ 	.byte	0x02, 0x4c
        /*0042*/ 	.byte	0x01
	.zero		1


	//----- nvinfo : EIATTR_MERCURY_ISA_VERSION
	.align		4
        /*0044*/ 	.byte	0x03, 0x5f
        /*0046*/ 	.short	0x0101


	//----- nvinfo : EIATTR_VRC_CTA_INIT_COUNT
	.align		4
        /*0048*/ 	.byte	0x02, 0x4a
	.zero		1
	.zero		1


	//----- nvinfo : EIATTR_EXIT_INSTR_OFFSETS
	.align		4
        /*004c*/ 	.byte	0x04, 0x1c
        /*004e*/ 	.short	(.L_879 - .L_878)


	//   ....[0]....
.L_878:
        /*0050*/ 	.word	0x000002f0


	//   ....[1]....
        /*0054*/ 	.word	0x00000430


	//   ....[2]....
        /*0058*/ 	.word	0x00000480


	//----- nvinfo : EIATTR_CRS_STACK_SIZE
	.align		4
.L_879:
        /*005c*/ 	.byte	0x04, 0x1e
        /*005e*/ 	.short	(.L_881 - .L_880)
.L_880:
        /*0060*/ 	.word	0x00000000


	//----- nvinfo : EIATTR_CBANK_PARAM_SIZE
	.align		4
.L_881:
        /*0064*/ 	.byte	0x03, 0x19
        /*0066*/ 	.short	0x0014


	//----- nvinfo : EIATTR_PARAM_CBANK
	.align		4
        /*0068*/ 	.byte	0x04, 0x0a
        /*006a*/ 	.short	(.L_883 - .L_882)
	.align		4
.L_882:
        /*006c*/ 	.word	index@(.nv.constant0._ZN2pf7reduce6IfLj512ELb1EEEvPT_S2_j)
        /*0070*/ 	.short	0x0380
        /*0072*/ 	.short	0x0014


	//----- nvinfo : EIATTR_SW_WAR
	.align		4
.L_883:
        /*0074*/ 	.byte	0x04, 0x36
        /*0076*/ 	.short	(.L_885 - .L_884)
.L_884:
        /*0078*/ 	.word	0x00000008
.L_885:


//--------------------- .nv.info._ZN2pf7saxpy_KEifPfS0_ --------------------------
	.section	.nv.info._ZN2pf7saxpy_KEifPfS0_,"",@"SHT_CUDA_INFO"
	.sectionflags	@""
	.align	4


	//----- nvinfo : EIATTR_CUDA_API_VERSION
	.align		4
        /*0000*/ 	.byte	0x04, 0x37
        /*0002*/ 	.short	(.L_887 - .L_886)
.L_886:
        /*0004*/ 	.word	0x00000082


	//----- nvinfo : EIATTR_KPARAM_INFO
	.align		4
.L_887:
        /*0008*/ 	.byte	0x04, 0x17
        /*000a*/ 	.short	(.L_889 - .L_888)
.L_888:
        /*000c*/ 	.word	0x00000000
        /*0010*/ 	.short	0x0003
        /*0012*/ 	.short	0x0010
        /*0014*/ 	.byte	0x00, 0xf5, 0x21, 0x00


	//----- nvinfo : EIATTR_KPARAM_INFO
	.align		4
.L_889:
        /*0018*/ 	.byte	0x04, 0x17
        /*001a*/ 	.short	(.L_891 - .L_890)
.L_890:
        /*001c*/ 	.word	0x00000000
        /*0020*/ 	.short	0x0002
        /*0022*/ 	.short	0x0008
        /*0024*/ 	.byte	0x00, 0xf5, 0x21, 0x00


	//----- nvinfo : EIATTR_KPARAM_INFO
	.align		4
.L_891:
        /*0028*/ 	.byte	0x04, 0x17
        /*002a*/ 	.short	(.L_893 - .L_892)
.L_892:
        /*002c*/ 	.word	0x00000000
        /*0030*/ 	.short	0x0001
        /*0032*/ 	.short	0x0004
        /*0034*/ 	.byte	0x00, 0xf0, 0x11, 0x00


	//----- nvinfo : EIATTR_KPARAM_INFO
	.align		4
.L_893:
        /*0038*/ 	.byte	0x04, 0x17
        /*003a*/ 	.short	(.L_895 - .L_894)
.L_894:
        /*003c*/ 	.word	0x00000000
        /*0040*/ 	.short	0x0000
        /*0042*/ 	.short	0x0000
        /*0044*/ 	.byte	0x00, 0xf0, 0x11, 0x00


	//----- nvinfo : EIATTR_SPARSE_MMA_MASK
	.align		4
.L_895:
        /*0048*/ 	.byte	0x03, 0x50
        /*004a*/ 	.short	0x0000


	//----- nvinfo : EIATTR_MAXREG_COUNT
	.align		4
        /*004c*/ 	.byte	0x03, 0x1b
        /*004e*/ 	.short	0x00ff


	//----- nvinfo : EIATTR_MERCURY_ISA_VERSION
	.align		4
        /*0050*/ 	.byte	0x03, 0x5f
        /*0052*/ 	.short	0x0101


	//----- nvinfo : EIATTR_VRC_CTA_INIT_COUNT
	.align		4
        /*0054*/ 	.byte	0x02, 0x4a
	.zero		1
	.zero		1


	//----- nvinfo : EIATTR_EXIT_INSTR_OFFSETS
	.align		4
        /*0058*/ 	.byte	0x04, 0x1c
        /*005a*/ 	.short	(.L_897 - .L_896)


	//   ....[0]....
.L_896:
        /*005c*/ 	.word	0x00000070


	//   ....[1]....
        /*0060*/ 	.word	0x00000120


	//----- nvinfo : EIATTR_CBANK_PARAM_SIZE
	.align		4
.L_897:
        /*0064*/ 	.byte	0x03, 0x19
        /*0066*/ 	.short	0x0018


	//----- nvinfo : EIATTR_PARAM_CBANK
	.align		4
        /*0068*/ 	.byte	0x04, 0x0a
        /*006a*/ 	.short	(.L_899 - .L_898)
	.align		4
.L_898:
        /*006c*/ 	.word	index@(.nv.constant0._ZN2pf7saxpy_KEifPfS0_)
        /*0070*/ 	.short	0x0380
        /*0072*/ 	.short	0x0018


	//----- nvinfo : EIATTR_SW_WAR
	.align		4
.L_899:
        /*0074*/ 	.byte	0x04, 0x36
        /*0076*/ 	.short	(.L_901 - .L_900)
.L_900:
        /*0078*/ 	.word	0x00000008
.L_901:


//--------------------- .nv.callgraph             --------------------------
	.section	.nv.callgraph,"",@"SHT_CUDA_CALLGRAPH"
	.align	4
	.sectionentsize	8
	.align		4
        /*0000*/ 	.word	0x00000000
	.align		4
        /*0004*/ 	.word	0xffffffff
	.align		4
        /*0008*/ 	.word	0x00000000
	.align		4
        /*000c*/ 	.word	0xfffffffe
	.align		4
        /*0010*/ 	.word	0x00000000
	.align		4
        /*0014*/ 	.word	0xfffffffd
	.align		4
        /*0018*/ 	.word	0x00000000
	.align		4
        /*001c*/ 	.word	0xfffffffc


//--------------------- .text._ZN2pf7reduce6IiLj1ELb0EEEvPT_S2_j --------------------------
	.section	.text._ZN2pf7reduce6IiLj1ELb0EEEvPT_S2_j,"ax",@progbits
	.align	128
        .global         _ZN2pf7reduce6IiLj1ELb0EEEvPT_S2_j
        .type           _ZN2pf7reduce6IiLj1ELb0EEEvPT_S2_j,@function
        .size           _ZN2pf7reduce6IiLj1ELb0EEEvPT_S2_j,(.L_x_161 - _ZN2pf7reduce6IiLj1ELb0EEEvPT_S2_j)
        .other          _ZN2pf7reduce6IiLj1ELb0EEEvPT_S2_j,@"STO_CUDA_ENTRY STV_DEFAULT"
_ZN2pf7reduce6IiLj1ELb0EEEvPT_S2_j:
.text._ZN2pf7reduce6IiLj1ELb0EEEvPT_S2_j:
[----:B------:R-:W-:Y:S01]  /*0000*/  LDC R1, c[0x0][0x37c] ;  /* 0x0000df00ff017b82 */ /* 0x000fe20000000800 */
[----:B------:R-:W0:Y:S01]  /*0010*/  S2R R8, SR_TID.X ;  /* 0x0000000000087919 */ /* 0x000e220000002100 */
[----:B------:R-:W1:Y:S01]  /*0020*/  LDCU UR4, c[0x0][0x390] ;  /* 0x00007200ff0477ac */ /* 0x000e620008000800 */
[----:B------:R-:W-:Y:S01]  /*0030*/  BSSY.RECONVERGENT B0, `(.L_x_0) ;  /* 0x0000015000007945 */ /* 0x000fe20003800200 */
[----:B------:R-:W-:Y:S01]  /*0040*/  IMAD.MOV.U32 R6, RZ, RZ, RZ ;  /* 0x000000ffff067224 */ /* 0x000fe200078e00ff */
[----:B------:R-:W0:Y:S01]  /*0050*/  S2R R11, SR_CTAID.X ;  /* 0x00000000000b7919 */ /* 0x000e220000002500 */
[----:B------:R-:W2:Y:S01]  /*0060*/  LDCU.64 UR6, c[0x0][0x358] ;  /* 0x00006b00ff0677ac */ /* 0x000ea20008000a00 */
[----:B------:R-:W3:Y:S01]  /*0070*/  LDCU UR8, c[0x0][0x390] ;  /* 0x00007200ff0877ac */ /* 0x000ee20008000800 */
[----:B0-----:R-:W-:-:S05]  /*0080*/  IMAD R0, R11, 0x2, R8 ;  /* 0x000000020b007824 */ /* 0x001fca00078e0208 */
[----:B-1----:R-:W-:-:S13]  /*0090*/  ISETP.GE.U32.AND P0, PT, R0, UR4, PT ;  /* 0x0000000400007c0c */ /* 0x002fda000bf06070 */
[----:B--23--:R-:W-:Y:S05]  /*00a0*/  @P0 BRA `(.L_x_1) ;  /* 0x0000000000340947 */ /* 0x00cfea0003800000 */
[----:B------:R-:W0:Y:S01]  /*00b0*/  LDC R13, c[0x0][0x370] ;  /* 0x0000dc00ff0d7b82 */ /* 0x000e220000000800 */
[----:B------:R-:W-:-:S07]  /*00c0*/  HFMA2 R6, -RZ, RZ, 0, 0 ;  /* 0x00000000ff067431 */ /* 0x000fce00000001ff */
[----:B------:R-:W1:Y:S02]  /*00d0*/  LDC.64 R2, c[0x0][0x380] ;  /* 0x0000e000ff027b82 */ /* 0x000e640000000a00 */
.L_x_2:
[----:B------:R-:W-:-:S05]  /*00e0*/  VIADD R4, R0, 0x1 ;  /* 0x0000000100047836 */ /* 0x000fca0000000000 */
[----:B------:R-:W-:Y:S01]  /*00f0*/  ISETP.GE.U32.AND P0, PT, R4, UR8, PT ;  /* 0x0000000804007c0c */ /* 0x000fe2000bf06070 */
[----:B-1----:R-:W-:-:S05]  /*0100*/  IMAD.WIDE.U32 R4, R0, 0x4, R2 ;  /* 0x0000000400047825 */ /* 0x002fca00078e0002 */
[----:B------:R-:W2:Y:S07]  /*0110*/  LDG.E R7, desc[UR6][R4.64] ;  /* 0x0000000604077981 */ /* 0x000eae000c1e1900 */
[----:B------:R-:W3:Y:S01]  /*0120*/  @!P0 LDG.E R9, desc[UR6][R4.64+0x4] ;  /* 0x0000040604098981 */ /* 0x000ee2000c1e1900 */
[----:B0-----:R-:W-:-:S04]  /*0130*/  LEA R0, R13, R0, 0x1 ;  /* 0x000000000d007211 */ /* 0x001fc800078e08ff */
[----:B------:R-:W-:Y:S01]  /*0140*/  ISETP.GE.U32.AND P1, PT, R0, UR8, PT ;  /* 0x0000000800007c0c */ /* 0x000fe2000bf26070 */
[----:B--2---:R-:W-:-:S05]  /*0150*/  IMAD.IADD R6, R7, 0x1, R6 ;  /* 0x0000000107067824 */ /* 0x004fca00078e0206 */
[----:B---3--:R-:W-:-:S07]  /*0160*/  @!P0 IADD3 R6, PT, PT, R6, R9, RZ ;  /* 0x0000000906068210 */ /* 0x008fce0007ffe0ff */
[----:B------:R-:W-:Y:S05]  /*0170*/  @!P1 BRA `(.L_x_2) ;  /* 0xfffffffc00d89947 */ /* 0x000fea000383ffff */
.L_x_1:
[----:B------:R-:W-:Y:S05]  /*0180*/  BSYNC.RECONVERGENT B0 ;  /* 0x0000000000007941 */ /* 0x000fea0003800200 */
.L_x_0:
[----:B------:R-:W0:Y:S01]  /*0190*/  S2UR UR5, SR_CgaCtaId ;  /* 0x00000000000579c3 */ /* 0x000e220000008800 */
[----:B------:R-:W-:Y:S01]  /*01a0*/  UMOV UR4, 0x400 ;  /* 0x0000040000047882 */ /* 0x000fe20000000000 */
[----:B------:R-:W-:Y:S01]  /*01b0*/  ISETP.NE.AND P0, PT, R8, RZ, PT ;  /* 0x000000ff0800720c */ /* 0x000fe20003f05270 */
[----:B0-----:R-:W-:-:S06]  /*01c0*/  ULEA UR4, UR5, UR4, 0x18 ;  /* 0x0000000405047291 */ /* 0x001fcc000f8ec0ff */
[----:B------:R-:W-:-:S05]  /*01d0*/  LEA R3, R8, UR4, 0x2 ;  /* 0x0000000408037c11 */ /* 0x000fca000f8e10ff */
[----:B------:R0:W-:Y:S01]  /*01e0*/  STS [R3], R6 ;  /* 0x0000000603007388 */ /* 0x0001e20000000800 */
[----:B------:R-:W-:Y:S06]  /*01f0*/  BAR.SYNC.DEFER_BLOCKING 0x0 ;  /* 0x0000000000007b1d */ /* 0x000fec0000010000 */
[----:B------:R-:W-:Y:S05]  /*0200*/  @P0 EXIT ;  /* 0x000000000000094d */ /* 0x000fea0003800000 */
[----:B------:R-:W1:Y:S01]  /*0210*/  LDS R5, [UR4] ;  /* 0x00000004ff057984 */ /* 0x000e620008000800 */
[----:B0-----:R-:W0:Y:S02]  /*0220*/  LDC.64 R2, c[0x0][0x388] ;  /* 0x0000e200ff027b82 */ /* 0x001e240000000a00 */
[----:B0-----:R-:W-:-:S05]  /*0230*/  IMAD.WIDE.U32 R2, R11, 0x4, R2 ;  /* 0x000000040b027825 */ /* 0x001fca00078e0002 */
[----:B-1----:R-:W-:Y:S01]  /*0240*/  STG.E desc[UR6][R2.64], R5 ;  /* 0x0000000502007986 */ /* 0x002fe2000c101906 */
[----:B------:R-:W-:Y:S05]  /*0250*/  EXIT ;  /* 0x000000000000794d */ /* 0x000fea0003800000 */
.L_x_3:
[----:B------:R-:W-:-:S00]  /*0260*/  BRA `(.L_x_3) ;  /* 0xfffffffc00fc7947 */ /* 0x000fc0000383ffff */
[----:B------:R-:W-:-:S00]  /*0270*/  NOP ;  /* 0x0000000000007918 */ /* 0x000fc00000000000 */
        /* <DEDUP_REMOVED lines=8> */
.L_x_161:


//--------------------- .text._ZN2pf7reduce6IiLj2ELb0EEEvPT_S2_j --------------------------
	.section	.text._ZN2pf7reduce6IiLj2ELb0EEEvPT_S2_j,"ax",@progbits
	.align	128
        .global         _ZN2pf7reduce6IiLj2ELb0EEEvPT_S2_j
        .type           _ZN2pf7reduce6IiLj2ELb0EEEvPT_S2_j,@function
        .size           _ZN2pf7reduce6IiLj2ELb0EEEvPT_S2_j,(.L_x_162 - _ZN2pf7reduce6IiLj2ELb0EEEvPT_S2_j)
        .other          _ZN2pf7reduce6IiLj2ELb0EEEvPT_S2_j,@"STO_CUDA_ENTRY STV_DEFAULT"
_ZN2pf7reduce6IiLj2ELb0EEEvPT_S2_j:
.text._ZN2pf7reduce6IiLj2ELb0EEEvPT_S2_j:
        /* <DEDUP_REMOVED lines=14> */
.L_x_6:
[C---:B------:R-:W-:Y:S02]  /*00e0*/  VIADD R5, R0.reuse, 0x2 ;  /* 0x0000000200057836 */ /* 0x040fe40000000000 */
[----:B-1----:R-:W-:-:S03]  /*00f0*/  IMAD.WIDE.U32 R2, R0, 0x4, R6 ;  /* 0x0000000400027825 */ /* 0x002fc600078e0006 */
[----:B------:R-:W-:-:S03]  /*0100*/  ISETP.GE.U32.AND P0, PT, R5, UR8, PT ;  /* 0x0000000805007c0c */ /* 0x000fc6000bf06070 */
[----:B------:R-:W2:Y:S10]  /*0110*/  LDG.E R3, desc[UR6][R2.64] ;  /* 0x0000000602037981 */ /* 0x000eb4000c1e1900 */
[----:B------:R-:W-:-:S06]  /*0120*/  @!P0 IMAD.WIDE.U32 R4, R5, 0x4, R6 ;  /* 0x0000000405048825 */ /* 0x000fcc00078e0006 */
[----:B------:R-:W3:Y:S01]  /*0130*/  @!P0 LDG.E R5, desc[UR6][R4.64] ;  /* 0x0000000604058981 */ /* 0x000ee2000c1e1900 */
[----:B0-----:R-:W-:-:S04]  /*0140*/  LEA R0, R11, R0, 0x2 ;  /* 0x000000000b007211 */ /* 0x001fc800078e10ff */
[----:B------:R-:W-:Y:S01]  /*0150*/  ISETP.GE.U32.AND P1, PT, R0, UR8, PT ;  /* 0x0000000800007c0c */ /* 0x000fe2000bf26070 */
[----:B--2---:R-:W-:-:S05]  /*0160*/  IMAD.IADD R8, R3, 0x1, R8 ;  /* 0x0000000103087824 */ /* 0x004fca00078e0208 */
[----:B---3--:R-:W-:-:S07]  /*0170*/  @!P0 IADD3 R8, PT, PT, R8, R5, RZ ;  /* 0x0000000508088210 */ /* 0x008fce0007ffe0ff */
[----:B------:R-:W-:Y:S05]  /*0180*/  @!P1 BRA `(.L_x_6) ;  /* 0xfffffffc00d49947 */ /* 0x000fea000383ffff */
.L_x_5:
[----:B------:R-:W-:Y:S05]  /*0190*/  BSYNC.RECONVERGENT B0 ;  /* 0x0000000000007941 */ /* 0x000fea0003800200 */
.L_x_4:
[----:B------:R-:W0:Y:S01]  /*01a0*/  S2UR UR5, SR_CgaCtaId ;  /* 0x00000000000579c3 */ /* 0x000e220000008800 */
[----:B------:R-:W-:Y:S01]  /*01b0*/  UMOV UR4, 0x400 ;  /* 0x0000040000047882 */ /* 0x000fe20000000000 */
[----:B------:R-:W-:Y:S01]  /*01c0*/  ISETP.GT.U32.AND P0, PT, R9, 0x1f, PT ;  /* 0x0000001f0900780c */ /* 0x000fe20003f04070 */
[----:B0-----:R-:W-:-:S06]  /*01d0*/  ULEA UR4, UR5, UR4, 0x18 ;  /* 0x0000000405047291 */ /* 0x001fcc000f8ec0ff */
[----:B------:R-:W-:-:S05]  /*01e0*/  LEA R3, R9, UR4, 0x2 ;  /* 0x0000000409037c11 */ /* 0x000fca000f8e10ff */
[----:B------:R0:W-:Y:S01]  /*01f0*/  STS [R3], R8 ;  /* 0x0000000803007388 */ /* 0x0001e20000000800 */
[----:B------:R-:W-:Y:S06]  /*0200*/  BAR.SYNC.DEFER_BLOCKING 0x0 ;  /* 0x0000000000007b1d */ /* 0x000fec0000010000 */
[----:B------:R-:W-:Y:S05]  /*0210*/  @P0 EXIT ;  /* 0x000000000000094d */ /* 0x000fea0003800000 */
[----:B------:R-:W0:Y:S01]  /*0220*/  LDS R5, [R3+0x4] ;  /* 0x0000040003057984 */ /* 0x000e220000000800 */
[----:B------:R-:W-:Y:S01]  /*0230*/  ISETP.NE.AND P0, PT, R9, RZ, PT ;  /* 0x000000ff0900720c */ /* 0x000fe20003f05270 */
[----:B0-----:R-:W-:-:S05]  /*0240*/  IMAD.IADD R8, R5, 0x1, R8 ;  /* 0x0000000105087824 */ /* 0x001fca00078e0208 */
[----:B------:R0:W-:Y:S07]  /*0250*/  STS [R3], R8 ;  /* 0x0000000803007388 */ /* 0x0001ee0000000800 */
[----:B------:R-:W-:Y:S05]  /*0260*/  @P0 EXIT ;  /* 0x000000000000094d */ /* 0x000fea0003800000 */
[----:B------:R-:W1:Y:S01]  /*0270*/  LDS R5, [UR4] ;  /* 0x00000004ff057984 */ /* 0x000e620008000800 */
[----:B0-----:R-:W0:Y:S02]  /*0280*/  LDC.64 R2, c[0x0][0x388] ;  /* 0x0000e200ff027b82 */ /* 0x001e240000000a00 */
[----:B0-----:R-:W-:-:S05]  /*0290*/  IMAD.WIDE.U32 R2, R10, 0x4, R2 ;  /* 0x000000040a027825 */ /* 0x001fca00078e0002 */
[----:B-1----:R-:W-:Y:S01]  /*02a0*/  STG.E desc[UR6][R2.64], R5 ;  /* 0x0000000502007986 */ /* 0x002fe2000c101906 */
[----:B------:R-:W-:Y:S05]  /*02b0*/  EXIT ;  /* 0x000000000000794d */ /* 0x000fea0003800000 */
.L_x_7:
        /* <DEDUP_REMOVED lines=12> */
.L_x_162:


//--------------------- .text._ZN2pf7reduce6IiLj4ELb0EEEvPT_S2_j --------------------------
	.section	.text._ZN2pf7reduce6IiLj4ELb0EEEvPT_S2_j,"ax",@progbits
	.align	128
        .global         _ZN2pf7reduce6IiLj4ELb0EEEvPT_S2_j
        .type           _ZN2pf7reduce6IiLj4ELb0EEEvPT_S2_j,@function
        .size           _ZN2pf7reduce6IiLj4ELb0EEEvPT_S2_j,(.L_x_163 - _ZN2pf7reduce6IiLj4ELb0EEEvPT_S2_j)
        .other          _ZN2pf7reduce6IiLj4ELb0EEEvPT_S2_j,@"STO_CUDA_ENTRY STV_DEFAULT"
_ZN2pf7reduce6IiLj4ELb0EEEvPT_S2_j:
.text._ZN2pf7reduce6IiLj4ELb0EEEvPT_S2_j:
        /* <DEDUP_REMOVED lines=14> */
.L_x_10:
        /* <DEDUP_REMOVED lines=11> */
.L_x_9:
[----:B------:R-:W-:Y:S05]  /*0190*/  BSYNC.RECONVERGENT B0 ;  /* 0x0000000000007941 */ /* 0x000fea0003800200 */
.L_x_8:
        /* <DEDUP_REMOVED lines=11> */
[----:B------:R-:W-:Y:S04]  /*0250*/  STS [R3], R8 ;  /* 0x0000000803007388 */ /* 0x000fe80000000800 */
[----:B------:R-:W0:Y:S02]  /*0260*/  LDS R5, [R3+0x4] ;  /* 0x0000040003057984 */ /* 0x000e240000000800 */
[----:B0-----:R-:W-:-:S05]  /*0270*/  IADD3 R0, PT, PT, R8, R5, RZ ;  /* 0x0000000508007210 */ /* 0x001fca0007ffe0ff */
[----:B------:R0:W-:Y:S01]  /*0280*/  STS [R3], R0 ;  /* 0x0000000003007388 */ /* 0x0001e20000000800 */
[----:B------:R-:W-:Y:S05]  /*0290*/  @P0 EXIT ;  /* 0x000000000000094d */ /* 0x000fea0003800000 */
[----:B------:R-:W1:Y:S01]  /*02a0*/  LDS R5, [UR4] ;  /* 0x00000004ff057984 */ /* 0x000e620008000800 */
[----:B0-----:R-:W0:Y:S02]  /*02b0*/  LDC.64 R2, c[0x0][0x388] ;  /* 0x0000e200ff027b82 */ /* 0x001e240000000a00 */
[----:B0-----:R-:W-:-:S05]  /*02c0*/  IMAD.WIDE.U32 R2, R10, 0x4, R2 ;  /* 0x000000040a027825 */ /* 0x001fca00078e0002 */
[----:B-1----:R-:W-:Y:S01]  /*02d0*/  STG.E desc[UR6][R2.64], R5 ;  /* 0x0000000502007986 */ /* 0x002fe2000c101906 */
[----:B------:R-:W-:Y:S05]  /*02e0*/  EXIT ;  /* 0x000000000000794d */ /* 0x000fea0003800000 */
.L_x_11:
        /* <DEDUP_REMOVED lines=9> */
.L_x_163:


//--------------------- .text._ZN2pf7reduce6IiLj8ELb0EEEvPT_S2_j --------------------------
	.section	.text._ZN2pf7reduce6IiLj8ELb0EEEvPT_S2_j,"ax",@progbits
	.align	128
        .global         _ZN2pf7reduce6IiLj8ELb0EEEvPT_S2_j
        .type           _ZN2pf7reduce6IiLj8ELb0EEEvPT_S2_j,@function
        .size           _ZN2pf7reduce6IiLj8ELb0EEEvPT_S2_j,(.L_x_164 - _ZN2pf7reduce6IiLj8ELb0EEEvPT_S2_j)
        .other          _ZN2pf7reduce6IiLj8ELb0EEEvPT_S2_j,@"STO_CUDA_ENTRY STV_DEFAULT"
_ZN2pf7reduce6IiLj8ELb0EEEvPT_S2_j:
.text._ZN2pf7reduce6IiLj8ELb0EEEvPT_S2_j:
        /* <DEDUP_REMOVED lines=14> */
.L_x_14:
        /* <DEDUP_REMOVED lines=11> */
.L_x_13:
[----:B------:R-:W-:Y:S05]  /*0190*/  BSYNC.RECONVERGENT B0 ;  /* 0x0000000000007941 */ /* 0x000fea0003800200 */
.L_x_12:
        /* <DEDUP_REMOVED lines=14> */
[----:B------:R-:W-:Y:S04]  /*0280*/  STS [R3], R0 ;  /* 0x0000000003007388 */ /* 0x000fe80000000800 */
[----:B------:R-:W0:Y:S02]  /*0290*/  LDS R5, [R3+0x4] ;  /* 0x0000040003057984 */ /* 0x000e240000000800 */
[----:B0-----:R-:W-:-:S05]  /*02a0*/  IMAD.IADD R2, R0, 0x1, R5 ;  /* 0x0000000100027824 */ /* 0x001fca00078e0205 */
[----:B------:R0:W-:Y:S01]  /*02b0*/  STS [R3], R2 ;  /* 0x0000000203007388 */ /* 0x0001e20000000800 */
[----:B------:R-:W-:Y:S05]  /*02c0*/  @P0 EXIT ;  /* 0x000000000000094d */ /* 0x000fea0003800000 */
[----:B------:R-:W1:Y:S01]  /*02d0*/  LDS R5, [UR4] ;  /* 0x00000004ff057984 */ /* 0x000e620008000800 */
[----:B0-----:R-:W0:Y:S02]  /*02e0*/  LDC.64 R2, c[0x0][0x388] ;  /* 0x0000e200ff027b82 */ /* 0x001e240000000a00 */
[----:B0-----:R-:W-:-:S05]  /*02f0*/  IMAD.WIDE.U32 R2, R10, 0x4, R2 ;  /* 0x000000040a027825 */ /* 0x001fca00078e0002 */
[----:B-1----:R-:W-:Y:S01]  /*0300*/  STG.E desc[UR6][R2.64], R5 ;  /* 0x0000000502007986 */ /* 0x002fe2000c101906 */
[----:B------:R-:W-:Y:S05]  /*0310*/  EXIT ;  /* 0x000000000000794d */ /* 0x000fea0003800000 */
.L_x_15:
        /* <DEDUP_REMOVED lines=14> */
.L_x_164:


//--------------------- .text._ZN2pf7reduce6IiLj16ELb0EEEvPT_S2_j --------------------------
	.section	.text._ZN2pf7reduce6IiLj16ELb0EEEvPT_S2_j,"ax",@progbits
	.align	128
        .global         _ZN2pf7reduce6IiLj16ELb0EEEvPT_S2_j
        .type           _ZN2pf7reduce6IiLj16ELb0EEEvPT_S2_j,@function
        .size           _ZN2pf7reduce6IiLj16ELb0EEEvPT_S2_j,(.L_x_165 - _ZN2pf7reduce6IiLj16ELb0EEEvPT_S2_j)
        .other          _ZN2pf7reduce6IiLj16ELb0EEEvPT_S2_j,@"STO_CUDA_ENTRY STV_DEFAULT"
_ZN2pf7reduce6IiLj16ELb0EEEvPT_S2_j:
.text._ZN2pf7reduce6IiLj16ELb0EEEvPT_S2_j:
        /* <DEDUP_REMOVED lines=14> */
.L_x_18:
        /* <DEDUP_REMOVED lines=11> */
.L_x_17:
[----:B------:R-:W-:Y:S05]  /*0190*/  BSYNC.RECONVERGENT B0 ;  /* 0x0000000000007941 */ /* 0x000fea0003800200 */
.L_x_16:
        /* <DEDUP_REMOVED lines=27> */
.L_x_19:
        /* <DEDUP_REMOVED lines=11> */
.L_x_165:


//--------------------- .text._ZN2pf7reduce6IiLj32ELb0EEEvPT_S2_j --------------------------
	.section	.text._ZN2pf7reduce6IiLj32ELb0EEEvPT_S2_j,"ax",@progbits
	.align	128
        .global         _ZN2pf7reduce6IiLj32ELb0EEEvPT_S2_j
        .type           _ZN2pf7reduce6IiLj32ELb0EEEvPT_S2_j,@function
        .size           _ZN2pf7reduce6IiLj32ELb0EEEvPT_S2_j,(.L_x_166 - _ZN2pf7reduce6IiLj32ELb0EEEvPT_S2_j)
        .other          _ZN2pf7reduce6IiLj32ELb0EEEvPT_S2_j,@"STO_CUDA_ENTRY STV_DEFAULT"
_ZN2pf7reduce6IiLj32ELb0EEEvPT_S2_j:
.text._ZN2pf7reduce6IiLj32ELb0EEEvPT_S2_j:
        /* <DEDUP_REMOVED lines=14> */
.L_x_22:
        /* <DEDUP_REMOVED lines=11> */
.L_x_21:
[----:B------:R-:W-:Y:S05]  /*0190*/  BSYNC.RECONVERGENT B0 ;  /* 0x0000000000007941 */ /* 0x000fea0003800200 */
.L_x_20:
        /* <DEDUP_REMOVED lines=30> */
.L_x_23:
        /* <DEDUP_REMOVED lines=16> */
.L_x_166:


//--------------------- .text._ZN2pf7reduce6IiLj64ELb0EEEvPT_S2_j --------------------------
	.section	.text._ZN2pf7reduce6IiLj64ELb0EEEvPT_S2_j,"ax",@progbits
	.align	128
        .global         _ZN2pf7reduce6IiLj64ELb0EEEvPT_S2_j
        .type           _ZN2pf7reduce6IiLj64ELb0EEEvPT_S2_j,@function
        .size           _ZN2pf7reduce6IiLj64ELb0EEEvPT_S2_j,(.L_x_167 - _ZN2pf7reduce6IiLj64ELb0EEEvPT_S2_j)
        .other          _ZN2pf7reduce6IiLj64ELb0EEEvPT_S2_j,@"STO_CUDA_ENTRY STV_DEFAULT"
_ZN2pf7reduce6IiLj64ELb0EEEvPT_S2_j:
.text._ZN2pf7reduce6IiLj64ELb0EEEvPT_S2_j:
        /* <DEDUP_REMOVED lines=12> */
[----:B------:R-:W-:Y:S01]  /*00c0*/  MOV R9, R2 ;  /* 0x0000000200097202 */ /* 0x000fe20000000f00 */
[----:B------:R-:W-:-:S06]  /*00d0*/  IMAD.MOV.U32 R8, RZ, RZ, RZ ;  /* 0x000000ffff087224 */ /* 0x000fcc00078e00ff */
[----:B------:R-:W1:Y:S02]  /*00e0*/  LDC.64 R6, c[0x0][0x380] ;  /* 0x0000e000ff067b82 */ /* 0x000e640000000a00 */
.L_x_26:
[C---:B------:R-:W-:Y:S01]  /*00f0*/  IADD3 R5, PT, PT, R9.reuse, 0x40, RZ ;  /* 0x0000004009057810 */ /* 0x040fe20007ffe0ff */
[----:B-1----:R-:W-:-:S03]  /*0100*/  IMAD.WIDE.U32 R2, R9, 0x4, R6 ;  /* 0x0000000409027825 */ /* 0x002fc600078e0006 */
[----:B------:R-:W-:-:S03]  /*0110*/  ISETP.GE.U32.AND P0, PT, R5, UR8, PT ;  /* 0x0000000805007c0c */ /* 0x000fc6000bf06070 */
[----:B------:R-:W2:Y:S10]  /*0120*/  LDG.E R3, desc[UR6][R2.64] ;  /* 0x0000000602037981 */ /* 0x000eb4000c1e1900 */
[----:B------:R-:W-:-:S06]  /*0130*/  @!P0 IMAD.WIDE.U32 R4, R5, 0x4, R6 ;  /* 0x0000000405048825 */ /* 0x000fcc00078e0006 */
[----:B------:R-:W3:Y:S01]  /*0140*/  @!P0 LDG.E R5, desc[UR6][R4.64] ;  /* 0x0000000604058981 */ /* 0x000ee2000c1e1900 */
[----:B0-----:R-:W-:-:S05]  /*0150*/  IMAD R9, R10, 0x80, R9 ;  /* 0x000000800a097824 */ /* 0x001fca00078e0209 */
[----:B------:R-:W-:Y:S02]  /*0160*/  ISETP.GE.U32.AND P1, PT, R9, UR8, PT ;  /* 0x0000000809007c0c */ /* 0x000fe4000bf26070 */
[----:B--2---:R-:W-:-:S05]  /*0170*/  IADD3 R8, PT, PT, R3, R8, RZ ;  /* 0x0000000803087210 */ /* 0x004fca0007ffe0ff */
[----:B---3--:R-:W-:-:S06]  /*0180*/  @!P0 IMAD.IADD R8, R8, 0x1, R5 ;  /* 0x0000000108088824 */ /* 0x008fcc00078e0205 */
[----:B------:R-:W-:Y:S05]  /*0190*/  @!P1 BRA `(.L_x_26) ;  /* 0xfffffffc00d49947 */ /* 0x000fea000383ffff */
.L_x_25:
[----:B------:R-:W-:Y:S05]  /*01a0*/  BSYNC.RECONVERGENT B0 ;  /* 0x0000000000007941 */ /* 0x000fea0003800200 */
.L_x_24:
        /* <DEDUP_REMOVED lines=9> */
[----:B------:R-:W-:Y:S02]  /*0240*/  ISETP.NE.AND P0, PT, R11, RZ, PT ;  /* 0x000000ff0b00720c */ /* 0x000fe40003f05270 */
        /* <DEDUP_REMOVED lines=23> */
.L_x_27:
        /* <DEDUP_REMOVED lines=12> */
.L_x_167:


//--------------------- .text._ZN2pf7reduce6IiLj128ELb0EEEvPT_S2_j --------------------------
	.section	.text._ZN2pf7reduce6IiLj128ELb0EEEvPT_S2_j,"ax",@progbits
	.align	128
        .global         _ZN2pf7reduce6IiLj128ELb0EEEvPT_S2_j
        .type           _ZN2pf7reduce6IiLj128ELb0EEEvPT_S2_j,@function
        .size           _ZN2pf7reduce6IiLj128ELb0EEEvPT_S2_j,(.L_x_168 - _ZN2pf7reduce6IiLj128ELb0EEEvPT_S2_j)
        .other          _ZN2pf7reduce6IiLj128ELb0EEEvPT_S2_j,@"STO_CUDA_ENTRY STV_DEFAULT"
_ZN2pf7reduce6IiLj128ELb0EEEvPT_S2_j:
.text._ZN2pf7reduce6IiLj128ELb0EEEvPT_S2_j:
        /* <DEDUP_REMOVED lines=15> */
.L_x_30:
        /* <DEDUP_REMOVED lines=11> */
.L_x_29:
[----:B------:R-:W-:Y:S05]  /*01a0*/  BSYNC.RECONVERGENT B0 ;  /* 0x0000000000007941 */ /* 0x000fea0003800200 */
.L_x_28:
[----:B------:R-:W0:Y:S01]  /*01b0*/  S2UR UR5, SR_CgaCtaId ;  /* 0x00000000000579c3 */ /* 0x000e220000008800 */
[----:B------:R-:W-:Y:S01]  /*01c0*/  UMOV UR4, 0x400 ;  /* 0x0000040000047882 */ /* 0x000fe20000000000 */
[C---:B------:R-:W-:Y:S01]  /*01d0*/  ISETP.GT.U32.AND P0, PT, R11.reuse, 0x3f, PT ;  /* 0x0000003f0b00780c */ /* 0x040fe20003f04070 */
[----:B------:R-:W-:Y:S01]  /*01e0*/  IMAD.MOV.U32 R5, RZ, RZ, R8 ;  /* 0x000000ffff057224 */ /* 0x000fe200078e0008 */
[----:B------:R-:W-:Y:S01]  /*01f0*/  ISETP.GT.U32.AND P1, PT, R11, 0x1f, PT ;  /* 0x0000001f0b00780c */ /* 0x000fe20003f24070 */
[----:B0-----:R-:W-:-:S06]  /*0200*/  ULEA UR4, UR5, UR4, 0x18 ;  /* 0x0000000405047291 */ /* 0x001fcc000f8ec0ff */
[----:B------:R-:W-:-:S05]  /*0210*/  LEA R3, R11, UR4, 0x2 ;  /* 0x000000040b037c11 */ /* 0x000fca000f8e10ff */
[----:B------:R-:W-:Y:S01]  /*0220*/  STS [R3], R8 ;  /* 0x0000000803007388 */ /* 0x000fe20000000800 */
[----:B------:R-:W-:Y:S06]  /*0230*/  BAR.SYNC.DEFER_BLOCKING 0x0 ;  /* 0x0000000000007b1d */ /* 0x000fec0000010000 */
[----:B------:R-:W0:Y:S02]  /*0240*/  @!P0 LDS R2, [R3+0x100] ;  /* 0x0001000003028984 */ /* 0x000e240000000800 */
[----:B0-----:R-:W-:-:S05]  /*0250*/  @!P0 IADD3 R5, PT, PT, R2, R5, RZ ;  /* 0x0000000502058210 */ /* 0x001fca0007ffe0ff */
[----:B------:R0:W-:Y:S01]  /*0260*/  @!P0 STS [R3], R5 ;  /* 0x0000000503008388 */ /* 0x0001e20000000800 */
[----:B------:R-:W-:Y:S06]  /*0270*/  BAR.SYNC.DEFER_BLOCKING 0x0 ;  /* 0x0000000000007b1d */ /* 0x000fec0000010000 */
[----:B------:R-:W-:Y:S05]  /*0280*/  @P1 EXIT ;  /* 0x000000000000194d */ /* 0x000fea0003800000 */
[----:B------:R-:W1:Y:S01]  /*0290*/  LDS R2, [R3+0x80] ;  /* 0x0000800003027984 */ /* 0x000e620000000800 */
[----:B------:R-:W-:Y:S01]  /*02a0*/  ISETP.NE.AND P0, PT, R11, RZ, PT ;  /* 0x000000ff0b00720c */ /* 0x000fe20003f05270 */
[----:B-1----:R-:W-:-:S05]  /*02b0*/  IMAD.IADD R2, R2, 0x1, R5 ;  /* 0x0000000102027824 */ /* 0x002fca00078e0205 */
[----:B------:R-:W-:Y:S04]  /*02c0*/  STS [R3], R2 ;  /* 0x0000000203007388 */ /* 0x000fe80000000800 */
[----:B0-----:R-:W0:Y:S02]  /*02d0*/  LDS R5, [R3+0x40] ;  /* 0x0000400003057984 */ /* 0x001e240000000800 */
        /* <DEDUP_REMOVED lines=20> */
.L_x_31:
        /* <DEDUP_REMOVED lines=14> */
.L_x_168:


//--------------------- .text._ZN2pf7reduce6IiLj256ELb0EEEvPT_S2_j --------------------------
	.section	.text._ZN2pf7reduce6IiLj256ELb0EEEvPT_S2_j,"ax",@progbits
	.align	128
        .global         _ZN2pf7reduce6IiLj256ELb0EEEvPT_S2_j
        .type           _ZN2pf7reduce6IiLj256ELb0EEEvPT_S2_j,@function
        .size           _ZN2pf7reduce6IiLj256ELb0EEEvPT_S2_j,(.L_x_169 - _ZN2pf7reduce6IiLj256ELb0EEEvPT_S2_j)
        .other          _ZN2pf7reduce6IiLj256ELb0EEEvPT_S2_j,@"STO_CUDA_ENTRY STV_DEFAULT"
_ZN2pf7reduce6IiLj256ELb0EEEvPT_S2_j:
.text._ZN2pf7reduce6IiLj256ELb0EEEvPT_S2_j:
        /* <DEDUP_REMOVED lines=14> */
.L_x_34:
[C---:B------:R-:W-:Y:S02]  /*00e0*/  VIADD R7, R2.reuse, 0x100 ;  /* 0x0000010002077836 */ /* 0x040fe40000000000 */
        /* <DEDUP_REMOVED lines=10> */
.L_x_33:
[----:B------:R-:W-:Y:S05]  /*0190*/  BSYNC.RECONVERGENT B0 ;  /* 0x0000000000007941 */ /* 0x000fea0003800200 */
.L_x_32:
[----:B------:R-:W0:Y:S01]  /*01a0*/  S2UR UR5, SR_CgaCtaId ;  /* 0x00000000000579c3 */ /* 0x000e220000008800 */
[----:B------:R-:W-:Y:S01]  /*01b0*/  UMOV UR4, 0x400 ;  /* 0x0000040000047882 */ /* 0x000fe20000000000 */
[C---:B------:R-:W-:Y:S02]  /*01c0*/  ISETP.GT.U32.AND P1, PT, R3.reuse, 0x7f, PT ;  /* 0x0000007f0300780c */ /* 0x040fe40003f24070 */
[----:B------:R-:W-:Y:S02]  /*01d0*/  MOV R7, R10 ;  /* 0x0000000a00077202 */ /* 0x000fe40000000f00 */
[----:B------:R-:W-:Y:S01]  /*01e0*/  ISETP.GT.U32.AND P0, PT, R3, 0x3f, PT ;  /* 0x0000003f0300780c */ /* 0x000fe20003f04070 */
[----:B0-----:R-:W-:-:S06]  /*01f0*/  ULEA UR4, UR5, UR4, 0x18 ;  /* 0x0000000405047291 */ /* 0x001fcc000f8ec0ff */
[----:B------:R-:W-:-:S05]  /*0200*/  LEA R5, R3, UR4, 0x2 ;  /* 0x0000000403057c11 */ /* 0x000fca000f8e10ff */
[----:B------:R-:W-:Y:S01]  /*0210*/  STS [R5], R10 ;  /* 0x0000000a05007388 */ /* 0x000fe20000000800 */
[----:B------:R-:W-:Y:S06]  /*0220*/  BAR.SYNC.DEFER_BLOCKING 0x0 ;  /* 0x0000000000007b1d */ /* 0x000fec0000010000 */
[----:B------:R-:W0:Y:S02]  /*0230*/  @!P1 LDS R2, [R5+0x200] ;  /* 0x0002000005029984 */ /* 0x000e240000000800 */
[----:B0-----:R-:W-:-:S05]  /*0240*/  @!P1 IMAD.IADD R7, R2, 0x1, R7 ;  /* 0x0000000102079824 */ /* 0x001fca00078e0207 */
[----:B------:R-:W-:Y:S01]  /*0250*/  @!P1 STS [R5], R7 ;  /* 0x0000000705009388 */ /* 0x000fe20000000800 */
[----:B------:R-:W-:Y:S01]  /*0260*/  BAR.SYNC.DEFER_BLOCKING 0x0 ;  /* 0x0000000000007b1d */ /* 0x000fe20000010000 */
[----:B------:R-:W-:-:S05]  /*0270*/  ISETP.GT.U32.AND P1, PT, R3, 0x1f, PT ;  /* 0x0000001f0300780c */ /* 0x000fca0003f24070 */
        /* <DEDUP_REMOVED lines=25> */
[----:B0-----:R-:W0:Y:S01]  /*0410*/  LDS R5, [UR4] ;  /* 0x00000004ff057984 */ /* 0x001e220008000800 */
[----:B------:R-:W1:Y:S02]  /*0420*/  LDC.64 R2, c[0x0][0x388] ;  /* 0x0000e200ff027b82 */ /* 0x000e640000000a00 */
[----:B-1----:R-:W-:-:S05]  /*0430*/  IMAD.WIDE.U32 R2, R0, 0x4, R2 ;  /* 0x0000000400027825 */ /* 0x002fca00078e0002 */
[----:B0-----:R-:W-:Y:S01]  /*0440*/  STG.E desc[UR6][R2.64], R5 ;  /* 0x0000000502007986 */ /* 0x001fe2000c101906 */
[----:B------:R-:W-:Y:S05]  /*0450*/  EXIT ;  /* 0x000000000000794d */ /* 0x000fea0003800000 */
.L_x_35:
        /* <DEDUP_REMOVED lines=10> */
.L_x_169:


//--------------------- .text._ZN2pf7reduce6IiLj512ELb0EEEvPT_S2_j --------------------------
	.section	.text._ZN2pf7reduce6IiLj512ELb0EEEvPT_S2_j,"ax",@progbits
	.align	128
        .global         _ZN2pf7reduce6IiLj512ELb0EEEvPT_S2_j
        .type           _ZN2pf7reduce6IiLj512ELb0EEEvPT_S2_j,@function
        .size           _ZN2pf7reduce6IiLj512ELb0EEEvPT_S2_j,(.L_x_170 - _ZN2pf7reduce6IiLj512ELb0EEEvPT_S2_j)
        .other          _ZN2pf7reduce6IiLj512ELb0EEEvPT_S2_j,@"STO_CUDA_ENTRY STV_DEFAULT"
_ZN2pf7reduce6IiLj512ELb0EEEvPT_S2_j:
.text._ZN2pf7reduce6IiLj512ELb0EEEvPT_S2_j:
[----:B------:R-:W-:Y:S01]  /*0000*/  LDC R1, c[0x0][0x37c] ;  /* 0x0000df00ff017b82 */ /* 0x000fe20000000800 */
[----:B------:R-:W0:Y:S01]  /*0010*/  S2R R0, SR_CTAID.X ;  /* 0x0000000000007919 */ /* 0x000e220000002500 */
[----:B------:R-:W1:Y:S01]  /*0020*/  LDCU UR4, c[0x0][0x390] ;  /* 0x00007200ff0477ac */ /* 0x000e620008000800 */
[----:B------:R-:W-:Y:S01]  /*0030*/  BSSY.RECONVERGENT B0, `(.L_x_36) ;  /* 0x0000017000007945 */ /* 0x000fe20003800200 */
[----:B------:R-:W-:Y:S01]  /*0040*/  IMAD.MOV.U32 R10, RZ, RZ, RZ ;  /* 0x000000ffff0a7224 */ /* 0x000fe200078e00ff */
[----:B------:R-:W2:Y:S01]  /*0050*/  S2R R2, SR_TID.X ;  /* 0x0000000000027919 */ /* 0x000ea20000002100 */
[----:B------:R-:W3:Y:S01]  /*0060*/  LDCU.64 UR6, c[0x0][0x358] ;  /* 0x00006b00ff0677ac */ /* 0x000ee20008000a00 */
[----:B------:R-:W4:Y:S01]  /*0070*/  LDCU UR8, c[0x0][0x390] ;  /* 0x00007200ff0877ac */ /* 0x000f220008000800 */
[----:B0-----:R-:W-:-:S05]  /*0080*/  IMAD.SHL.U32 R3, R0, 0x400, RZ ;  /* 0x0000040000037824 */ /* 0x001fca00078e00ff */
[----:B--2---:R-:W-:-:S04]  /*0090*/  LOP3.LUT R3, R3, R2, RZ, 0xfc, !PT ;  /* 0x0000000203037212 */ /* 0x004fc800078efcff */
[----:B-1----:R-:W-:-:S13]  /*00a0*/  ISETP.GE.U32.AND P0, PT, R3, UR4, PT ;  /* 0x0000000403007c0c */ /* 0x002fda000bf06070 */
[----:B---34-:R-:W-:Y:S05]  /*00b0*/  @P0 BRA `(.L_x_37) ;  /* 0x0000000000380947 */ /* 0x018fea0003800000 */
[----:B------:R-:W0:Y:S01]  /*00c0*/  LDC R12, c[0x0][0x370] ;  /* 0x0000dc00ff0c7b82 */ /* 0x000e220000000800 */
[----:B------:R-:W-:-:S07]  /*00d0*/  HFMA2 R10, -RZ, RZ, 0, 0 ;  /* 0x00000000ff0a7431 */ /* 0x000fce00000001ff */
[----:B------:R-:W1:Y:S02]  /*00e0*/  LDC.64 R8, c[0x0][0x380] ;  /* 0x0000e000ff087b82 */ /* 0x000e640000000a00 */
.L_x_38:
        /* <DEDUP_REMOVED lines=11> */
.L_x_37:
[----:B------:R-:W-:Y:S05]  /*01a0*/  BSYNC.RECONVERGENT B0 ;  /* 0x0000000000007941 */ /* 0x000fea0003800200 */
.L_x_36:
        /* <DEDUP_REMOVED lines=11> */
[----:B------:R-:W-:Y:S01]  /*0260*/  @!P1 STS [R3], R5 ;  /* 0x0000000503009388 */ /* 0x000fe20000000800 */
[----:B------:R-:W-:Y:S01]  /*0270*/  BAR.SYNC.DEFER_BLOCKING 0x0 ;  /* 0x0000000000007b1d */ /* 0x000fe20000010000 */
[----:B------:R-:W-:-:S05]  /*0280*/  ISETP.GT.U32.AND P1, PT, R2, 0x3f, PT ;  /* 0x0000003f0200780c */ /* 0x000fca0003f24070 */
[----:B------:R-:W0:Y:S02]  /*0290*/  @!P0 LDS R4, [R3+0x200] ;  /* 0x0002000003048984 */ /* 0x000e240000000800 */
[----:B0-----:R-:W-:-:S05]  /*02a0*/  @!P0 IMAD.IADD R5, R4, 0x1, R5 ;  /* 0x0000000104058824 */ /* 0x001fca00078e0205 */
[----:B------:R-:W-:Y:S01]  /*02b0*/  @!P0 STS [R3], R5 ;  /* 0x0000000503008388 */ /* 0x000fe20000000800 */
[----:B------:R-:W-:Y:S01]  /*02c0*/  BAR.SYNC.DEFER_BLOCKING 0x0 ;  /* 0x0000000000007b1d */ /* 0x000fe20000010000 */
[----:B------:R-:W-:-:S05]  /*02d0*/  ISETP.GT.U32.AND P0, PT, R2, 0x1f, PT ;  /* 0x0000001f0200780c */ /* 0x000fca0003f04070 */
[----:B------:R-:W0:Y:S02]  /*02e0*/  @!P1 LDS R4, [R3+0x100] ;  /* 0x0001000003049984 */ /* 0x000e240000000800 */
[----:B0-----:R-:W-:-:S05]  /*02f0*/  @!P1 IMAD.IADD R5, R4, 0x1, R5 ;  /* 0x0000000104059824 */ /* 0x001fca00078e0205 */
[----:B------:R0:W-:Y:S01]  /*0300*/  @!P1 STS [R3], R5 ;  /* 0x0000000503009388 */ /* 0x0001e20000000800 */
[----:B------:R-:W-:Y:S06]  /*0310*/  BAR.SYNC.DEFER_BLOCKING 0x0 ;  /* 0x0000000000007b1d */ /* 0x000fec0000010000 */
[----:B------:R-:W-:Y:S05]  /*0320*/  @P0 EXIT ;  /* 0x000000000000094d */ /* 0x000fea0003800000 */
[----:B------:R-:W1:Y:S01]  /*0330*/  LDS R4, [R3+0x80] ;  /* 0x0000800003047984 */ /* 0x000e620000000800 */
[----:B------:R-:W-:Y:S02]  /*0340*/  ISETP.NE.AND P0, PT, R2, RZ, PT ;  /* 0x000000ff0200720c */ /* 0x000fe40003f05270 */
[----:B-1----:R-:W-:-:S05]  /*0350*/  IADD3 R4, PT, PT, R4, R5, RZ ;  /* 0x0000000504047210 */ /* 0x002fca0007ffe0ff */
[----:B------:R-:W-:Y:S04]  /*0360*/  STS [R3], R4 ;  /* 0x0000000403007388 */ /* 0x000fe80000000800 */
[----:B0-----:R-:W0:Y:S02]  /*0370*/  LDS R5, [R3+0x40] ;  /* 0x0000400003057984 */ /* 0x001e240000000800 */
[----:B0-----:R-:W-:-:S05]  /*0380*/  IMAD.IADD R6, R4, 0x1, R5 ;  /* 0x0000000104067824 */ /* 0x001fca00078e0205 */
        /* <DEDUP_REMOVED lines=19> */
.L_x_39:
        /* <DEDUP_REMOVED lines=12> */
.L_x_170:


//--------------------- .text._ZN2pf7reduce6IiLj1ELb1EEEvPT_S2_j --------------------------
	.section	.text._ZN2pf7reduce6IiLj1ELb1EEEvPT_S2_j,"ax",@progbits
	.align	128
        .global         _ZN2pf7reduce6IiLj1ELb1EEEvPT_S2_j
        .type           _ZN2pf7reduce6IiLj1ELb1EEEvPT_S2_j,@function
        .size           _ZN2pf7reduce6IiLj1ELb1EEEvPT_S2_j,(.L_x_171 - _ZN2pf7reduce6IiLj1ELb1EEEvPT_S2_j)
        .other          _ZN2pf7reduce6IiLj1ELb1EEEvPT_S2_j,@"STO_CUDA_ENTRY STV_DEFAULT"
_ZN2pf7reduce6IiLj1ELb1EEEvPT_S2_j:
.text._ZN2pf7reduce6IiLj1ELb1EEEvPT_S2_j:
[----:B------:R-:W-:Y:S01]  /*0000*/  LDC R1, c[0x0][0x37c] ;  /* 0x0000df00ff017b82 */ /* 0x000fe20000000800 */
[----:B------:R-:W0:Y:S01]  /*0010*/  S2R R9, SR_TID.X ;  /* 0x0000000000097919 */ /* 0x000e220000002100 */
[----:B------:R-:W1:Y:S01]  /*0020*/  LDCU UR8, c[0x0][0x390] ;  /* 0x00007200ff0877ac */ /* 0x000e620008000800 */
[----:B------:R-:W-:Y:S01]  /*0030*/  BSSY.RECONVERGENT B0, `(.L_x_40) ;  /* 0x0000011000007945 */ /* 0x000fe20003800200 */
[----:B------:R-:W-:Y:S01]  /*0040*/  IMAD.MOV.U32 R6, RZ, RZ, RZ ;  /* 0x000000ffff067224 */ /* 0x000fe200078e00ff */
[----:B------:R-:W0:Y:S01]  /*0050*/  S2R R10, SR_CTAID.X ;  /* 0x00000000000a7919 */ /* 0x000e220000002500 */
[----:B------:R-:W2:Y:S01]  /*0060*/  LDCU.64 UR6, c[0x0][0x358] ;  /* 0x00006b00ff0677ac */ /* 0x000ea20008000a00 */
[----:B0-----:R-:W-:-:S05]  /*0070*/  IMAD R0, R10, 0x2, R9 ;  /* 0x000000020a007824 */ /* 0x001fca00078e0209 */
[----:B-1----:R-:W-:-:S13]  /*0080*/  ISETP.GE.U32.AND P0, PT, R0, UR8, PT ;  /* 0x0000000800007c0c */ /* 0x002fda000bf06070 */
[----:B--2---:R-:W-:Y:S05]  /*0090*/  @P0 BRA `(.L_x_41) ;  /* 0x0000000000280947 */ /* 0x004fea0003800000 */
[----:B------:R-:W0:Y:S01]  /*00a0*/  LDC R11, c[0x0][0x370] ;  /* 0x0000dc00ff0b7b82 */ /* 0x000e220000000800 */
[----:B------:R-:W-:-:S07]  /*00b0*/  HFMA2 R6, -RZ, RZ, 0, 0 ;  /* 0x00000000ff067431 */ /* 0x000fce00000001ff */
[----:B------:R-:W1:Y:S02]  /*00c0*/  LDC.64 R4, c[0x0][0x380] ;  /* 0x0000e000ff047b82 */ /* 0x000e640000000a00 */
.L_x_42:
[----:B-1----:R-:W-:-:S05]  /*00d0*/  IMAD.WIDE.U32 R2, R0, 0x4, R4 ;  /* 0x0000000400027825 */ /* 0x002fca00078e0004 */
[----:B------:R-:W2:Y:S04]  /*00e0*/  LDG.E R7, desc[UR6][R2.64] ;  /* 0x0000000602077981 */ /* 0x000ea8000c1e1900 */
[----:B------:R-:W2:Y:S01]  /*00f0*/  LDG.E R8, desc[UR6][R2.64+0x4] ;  /* 0x0000040602087981 */ /* 0x000ea2000c1e1900 */
[----:B0-----:R-:W-:-:S05]  /*0100*/  IMAD R0, R11, 0x2, R0 ;  /* 0x000000020b007824 */ /* 0x001fca00078e0200 */
[----:B------:R-:W-:Y:S02]  /*0110*/  ISETP.GE.U32.AND P0, PT, R0, UR8, PT ;  /* 0x0000000800007c0c */ /* 0x000fe4000bf06070 */
[----:B--2---:R-:W-:-:S11]  /*0120*/  IADD3 R6, PT, PT, R8, R7, R6 ;  /* 0x0000000708067210 */ /* 0x004fd60007ffe006 */
[----:B------:R-:W-:Y:S05]  /*0130*/  @!P0 BRA `(.L_x_42) ;  /* 0xfffffffc00e48947 */ /* 0x000fea000383ffff */
.L_x_41:
[----:B------:R-:W-:Y:S05]  /*0140*/  BSYNC.RECONVERGENT B0 ;  /* 0x0000000000007941 */ /* 0x000fea0003800200 */
.L_x_40:
        /* <DEDUP_REMOVED lines=13> */
.L_x_43:
        /* <DEDUP_REMOVED lines=14> */
.L_x_171:


//--------------------- .text._ZN2pf7reduce6IiLj2ELb1EEEvPT_S2_j --------------------------
	.section	.text._ZN2pf7reduce6IiLj2ELb1EEEvPT_S2_j,"ax",@progbits
	.align	128
        .global         _ZN2pf7reduce6IiLj2ELb1EEEvPT_S2_j
        .type           _ZN2pf7reduce6IiLj2ELb1EEEvPT_S2_j,@function
        .size           _ZN2pf7reduce6IiLj2ELb1EEEvPT_S2_j,(.L_x_172 - _ZN2pf7reduce6IiLj2ELb1EEEvPT_S2_j)
        .other          _ZN2pf7reduce6IiLj2ELb1EEEvPT_S2_j,@"STO_CUDA_ENTRY STV_DEFAULT"
_ZN2pf7reduce6IiLj2ELb1EEEvPT_S2_j:
.text._ZN2pf7reduce6IiLj2ELb1EEEvPT_S2_j:
        /* <DEDUP_REMOVED lines=13> */
.L_x_46:
[C---:B------:R-:W-:Y:S02]  /*00d0*/  VIADD R5, R0.reuse, 0x2 ;  /* 0x0000000200057836 */ /* 0x040fe40000000000 */
[----:B-1----:R-:W-:-:S04]  /*00e0*/  IMAD.WIDE.U32 R2, R0, 0x4, R6 ;  /* 0x0000000400027825 */ /* 0x002fc800078e0006 */
[----:B------:R-:W-:Y:S02]  /*00f0*/  IMAD.WIDE.U32 R4, R5, 0x4, R6 ;  /* 0x0000000405047825 */ /* 0x000fe400078e0006 */
[----:B------:R-:W2:Y:S04]  /*0100*/  LDG.E R3, desc[UR6][R2.64] ;  /* 0x0000000602037981 */ /* 0x000ea8000c1e1900 */
[----:B------:R-:W2:Y:S01]  /*0110*/  LDG.E R4, desc[UR6][R4.64] ;  /* 0x0000000604047981 */ /* 0x000ea2000c1e1900 */
[----:B0-----:R-:W-:-:S04]  /*0120*/  LEA R0, R11, R0, 0x2 ;  /* 0x000000000b007211 */ /* 0x001fc800078e10ff */
[----:B------:R-:W-:Y:S02]  /*0130*/  ISETP.GE.U32.AND P0, PT, R0, UR8, PT ;  /* 0x0000000800007c0c */ /* 0x000fe4000bf06070 */
[----:B--2---:R-:W-:-:S11]  /*0140*/  IADD3 R8, PT, PT, R4, R3, R8 ;  /* 0x0000000304087210 */ /* 0x004fd60007ffe008 */
[----:B------:R-:W-:Y:S05]  /*0150*/  @!P0 BRA `(.L_x_46) ;  /* 0xfffffffc00dc8947 */ /* 0x000fea000383ffff */
.L_x_45:
[----:B------:R-:W-:Y:S05]  /*0160*/  BSYNC.RECONVERGENT B0 ;  /* 0x0000000000007941 */ /* 0x000fea0003800200 */
.L_x_44:
        /* <DEDUP_REMOVED lines=18> */
.L_x_47:
        /* <DEDUP_REMOVED lines=15> */
.L_x_172:


//--------------------- .text._ZN2pf7reduce6IiLj4ELb1EEEvPT_S2_j --------------------------
	.section	.text._ZN2pf7reduce6IiLj4ELb1EEEvPT_S2_j,"ax",@progbits
	.align	128
        .global         _ZN2pf7reduce6IiLj4ELb1EEEvPT_S2_j
        .type           _ZN2pf7reduce6IiLj4ELb1EEEvPT_S2_j,@function
        .size           _ZN2pf7reduce6IiLj4ELb1EEEvPT_S2_j,(.L_x_173 - _ZN2pf7reduce6IiLj4ELb1EEEvPT_S2_j)
        .other          _ZN2pf7reduce6IiLj4ELb1EEEvPT_S2_j,@"STO_CUDA_ENTRY STV_DEFAULT"
_ZN2pf7reduce6IiLj4ELb1EEEvPT_S2_j:
.text._ZN2pf7reduce6IiLj4ELb1EEEvPT_S2_j:
        /* <DEDUP_REMOVED lines=13> */
.L_x_50:
        /* <DEDUP_REMOVED lines=9> */
.L_x_49:
[----:B------:R-:W-:Y:S05]  /*0160*/  BSYNC.RECONVERGENT B0 ;  /* 0x0000000000007941 */ /* 0x000fea0003800200 */
.L_x_48:
        /* <DEDUP_REMOVED lines=21> */
.L_x_51:
        /* <DEDUP_REMOVED lines=12> */
.L_x_173:


//--------------------- .text._ZN2pf7reduce6IiLj8ELb1EEEvPT_S2_j --------------------------
	.section	.text._ZN2pf7reduce6IiLj8ELb1EEEvPT_S2_j,"ax",@progbits
	.align	128
        .global         _ZN2pf7reduce6IiLj8ELb1EEEvPT_S2_j
        .type           _ZN2pf7reduce6IiLj8ELb1EEEvPT_S2_j,@function
        .size           _ZN2pf7reduce6IiLj8ELb1EEEvPT_S2_j,(.L_x_174 - _ZN2pf7reduce6IiLj8ELb1EEEvPT_S2_j)
        .other          _ZN2pf7reduce6IiLj8ELb1EEEvPT_S2_j,@"STO_CUDA_ENTRY STV_DEFAULT"
_ZN2pf7reduce6IiLj8ELb1EEEvPT_S2_j:
.text._ZN2pf7reduce6IiLj8ELb1EEEvPT_S2_j:
        /* <DEDUP_REMOVED lines=13> */
.L_x_54:
        /* <DEDUP_REMOVED lines=9> */
.L_x_53:
[----:B------:R-:W-:Y:S05]  /*0160*/  BSYNC.RECONVERGENT B0 ;  /* 0x0000000000007941 */ /* 0x000fea0003800200 */
.L_x_52:
        /* <DEDUP_REMOVED lines=24> */
.L_x_55:
        /* <DEDUP_REMOVED lines=9> */
.L_x_174:


//--------------------- .text._ZN2pf7reduce6IiLj16ELb1EEEvPT_S2_j --------------------------
	.section	.text._ZN2pf7reduce6IiLj16ELb1EEEvPT_S2_j,"ax",@progbits
	.align	128
        .global         _ZN2pf7reduce6IiLj16ELb1EEEvPT_S2_j
        .type           _ZN2pf7reduce6IiLj16ELb1EEEvPT_S2_j,@function
        .size           _ZN2pf7reduce6IiLj16ELb1EEEvPT_S2_j,(.L_x_175 - _ZN2pf7reduce6IiLj16ELb1EEEvPT_S2_j)
        .other          _ZN2pf7reduce6IiLj16ELb1EEEvPT_S2_j,@"STO_CUDA_ENTRY STV_DEFAULT"
_ZN2pf7reduce6IiLj16ELb1EEEvPT_S2_j:
.text._ZN2pf7reduce6IiLj16ELb1EEEvPT_S2_j:
        /* <DEDUP_REMOVED lines=13> */
.L_x_58:
        /* <DEDUP_REMOVED lines=9> */
.L_x_57:
[----:B------:R-:W-:Y:S05]  /*0160*/  BSYNC.RECONVERGENT B0 ;  /* 0x0000000000007941 */ /* 0x000fea0003800200 */
.L_x_56:
        /* <DEDUP_REMOVED lines=27> */
.L_x_59:
        /* <DEDUP_REMOVED lines=14> */
.L_x_175:


//--------------------- .text._ZN2pf7reduce6IiLj32ELb1EEEvPT_S2_j --------------------------
	.section	.text._ZN2pf7reduce6IiLj32ELb1EEEvPT_S2_j,"ax",@progbits
	.align	128
        .global         _ZN2pf7reduce6IiLj32ELb1EEEvPT_S2_j
        .type           _ZN2pf7reduce6IiLj32ELb1EEEvPT_S2_j,@function
        .size           _ZN2pf7reduce6IiLj32ELb1EEEvPT_S2_j,(.L_x_176 - _ZN2pf7reduce6IiLj32ELb1EEEvPT_S2_j)
        .other          _ZN2pf7reduce6IiLj32ELb1EEEvPT_S2_j,@"STO_CUDA_ENTRY STV_DEFAULT"
_ZN2pf7reduce6IiLj32ELb1EEEvPT_S2_j:
.text._ZN2pf7reduce6IiLj32ELb1EEEvPT_S2_j:
        /* <DEDUP_REMOVED lines=13> */
.L_x_62:
        /* <DEDUP_REMOVED lines=9> */
.L_x_61:
[----:B------:R-:W-:Y:S05]  /*0160*/  BSYNC.RECONVERGENT B0 ;  /* 0x0000000000007941 */ /* 0x000fea0003800200 */
.L_x_60:
        /* <DEDUP_REMOVED lines=30> */
.L_x_63:
        /* <DEDUP_REMOVED lines=11> */
.L_x_176:


//--------------------- .text._ZN2pf7reduce6IiLj64ELb1EEEvPT_S2_j --------------------------
	.section	.text._ZN2pf7reduce6IiLj64ELb1EEEvPT_S2_j,"ax",@progbits
	.align	128
        .global         _ZN2pf7reduce6IiLj64ELb1EEEvPT_S2_j
        .type           _ZN2pf7reduce6IiLj64ELb1EEEvPT_S2_j,@function
        .size           _ZN2pf7reduce6IiLj64ELb1EEEvPT_S2_j,(.L_x_177 - _ZN2pf7reduce6IiLj64ELb1EEEvPT_S2_j)
        .other          _ZN2pf7reduce6IiLj64ELb1EEEvPT_S2_j,@"STO_CUDA_ENTRY STV_DEFAULT"
_ZN2pf7reduce6IiLj64ELb1EEEvPT_S2_j:
.text._ZN2pf7reduce6IiLj64ELb1EEEvPT_S2_j:
        /* <DEDUP_REMOVED lines=11> */
[----:B------:R-:W-:Y:S01]  /*00b0*/  MOV R9, R2 ;  /* 0x0000000200097202 */ /* 0x000fe20000000f00 */
[----:B------:R-:W-:-:S06]  /*00c0*/  IMAD.MOV.U32 R8, RZ, RZ, RZ ;  /* 0x000000ffff087224 */ /* 0x000fcc00078e00ff */
[----:B------:R-:W1:Y:S02]  /*00d0*/  LDC.64 R6, c[0x0][0x380] ;  /* 0x0000e000ff067b82 */ /* 0x000e640000000a00 */
.L_x_66:
[C---:B------:R-:W-:Y:S01]  /*00e0*/  IADD3 R5, PT, PT, R9.reuse, 0x40, RZ ;  /* 0x0000004009057810 */ /* 0x040fe20007ffe0ff */
[----:B-1----:R-:W-:-:S04]  /*00f0*/  IMAD.WIDE.U32 R2, R9, 0x4, R6 ;  /* 0x0000000409027825 */ /* 0x002fc800078e0006 */
[----:B------:R-:W-:Y:S02]  /*0100*/  IMAD.WIDE.U32 R4, R5, 0x4, R6 ;  /* 0x0000000405047825 */ /* 0x000fe400078e0006 */
[----:B------:R-:W2:Y:S04]  /*0110*/  LDG.E R3, desc[UR6][R2.64] ;  /* 0x0000000602037981 */ /* 0x000ea8000c1e1900 */
[----:B------:R-:W2:Y:S01]  /*0120*/  LDG.E R4, desc[UR6][R4.64] ;  /* 0x0000000604047981 */ /* 0x000ea2000c1e1900 */
[----:B0-----:R-:W-:-:S05]  /*0130*/  IMAD R9, R10, 0x80, R9 ;  /* 0x000000800a097824 */ /* 0x001fca00078e0209 */
[----:B------:R-:W-:Y:S02]  /*0140*/  ISETP.GE.U32.AND P0, PT, R9, UR8, PT ;  /* 0x0000000809007c0c */ /* 0x000fe4000bf06070 */
[----:B--2---:R-:W-:-:S11]  /*0150*/  IADD3 R8, PT, PT, R4, R3, R8 ;  /* 0x0000000304087210 */ /* 0x004fd60007ffe008 */
[----:B------:R-:W-:Y:S05]  /*0160*/  @!P0 BRA `(.L_x_66) ;  /* 0xfffffffc00dc8947 */ /* 0x000fea000383ffff */
.L_x_65:
[----:B------:R-:W-:Y:S05]  /*0170*/  BSYNC.RECONVERGENT B0 ;  /* 0x0000000000007941 */ /* 0x000fea0003800200 */
.L_x_64:
        /* <DEDUP_REMOVED lines=33> */
.L_x_67:
        /* <DEDUP_REMOVED lines=15> */
.L_x_177:


//--------------------- .text._ZN2pf7reduce6IiLj128ELb1EEEvPT_S2_j --------------------------
	.section	.text._ZN2pf7reduce6IiLj128ELb1EEEvPT_S2_j,"ax",@progbits
	.align	128
        .global         _ZN2pf7reduce6IiLj128ELb1EEEvPT_S2_j
        .type           _ZN2pf7reduce6IiLj128ELb1EEEvPT_S2_j,@function
        .size           _ZN2pf7reduce6IiLj128ELb1EEEvPT_S2_j,(.L_x_178 - _ZN2pf7reduce6IiLj128ELb1EEEvPT_S2_j)
        .other          _ZN2pf7reduce6IiLj128ELb1EEEvPT_S2_j,@"STO_CUDA_ENTRY STV_DEFAULT"
_ZN2pf7reduce6IiLj128ELb1EEEvPT_S2_j:
.text._ZN2pf7reduce6IiLj128ELb1EEEvPT_S2_j:
        /* <DEDUP_REMOVED lines=14> */
.L_x_70:
        /* <DEDUP_REMOVED lines=9> */
.L_x_69:
[----:B------:R-:W-:Y:S05]  /*0170*/  BSYNC.RECONVERGENT B0 ;  /* 0x0000000000007941 */ /* 0x000fea0003800200 */
.L_x_68:
[----:B------:R-:W0:Y:S01]  /*0180*/  S2UR UR5, SR_CgaCtaId ;  /* 0x00000000000579c3 */ /* 0x000e220000008800 */
[----:B------:R-:W-:Y:S01]  /*0190*/  UMOV UR4, 0x400 ;  /* 0x0000040000047882 */ /* 0x000fe20000000000 */
[C---:B------:R-:W-:Y:S02]  /*01a0*/  ISETP.GT.U32.AND P0, PT, R11.reuse, 0x3f, PT ;  /* 0x0000003f0b00780c */ /* 0x040fe40003f04070 */
        /* <DEDUP_REMOVED lines=35> */
.L_x_71:
        /* <DEDUP_REMOVED lines=10> */
.L_x_178:


//--------------------- .text._ZN2pf7reduce6IiLj256ELb1EEEvPT_S2_j --------------------------
	.section	.text._ZN2pf7reduce6IiLj256ELb1EEEvPT_S2_j,"ax",@progbits
	.align	128
        .global         _ZN2pf7reduce6IiLj256ELb1EEEvPT_S2_j
        .type           _ZN2pf7reduce6IiLj256ELb1EEEvPT_S2_j,@function
        .size           _ZN2pf7reduce6IiLj256ELb1EEEvPT_S2_j,(.L_x_179 - _ZN2pf7reduce6IiLj256ELb1EEEvPT_S2_j)
        .other          _ZN2pf7reduce6IiLj256ELb1EEEvPT_S2_j,@"STO_CUDA_ENTRY STV_DEFAULT"
_ZN2pf7reduce6IiLj256ELb1EEEvPT_S2_j:
.text._ZN2pf7reduce6IiLj256ELb1EEEvPT_S2_j:
        /* <DEDUP_REMOVED lines=14> */
.L_x_74:
        /* <DEDUP_REMOVED lines=9> */
.L_x_73:
[----:B------:R-:W-:Y:S05]  /*0170*/  BSYNC.RECONVERGENT B0 ;  /* 0x0000000000007941 */ /* 0x000fea0003800200 */
.L_x_72:
        /* <DEDUP_REMOVED lines=43> */
.L_x_75:
        /* <DEDUP_REMOVED lines=13> */
.L_x_179:


//--------------------- .text._ZN2pf7reduce6IiLj512ELb1EEEvPT_S2_j --------------------------
	.section	.text._ZN2pf7reduce6IiLj512ELb1EEEvPT_S2_j,"ax",@progbits
	.align	128
        .global         _ZN2pf7reduce6IiLj512ELb1EEEvPT_S2_j
        .type           _ZN2pf7reduce6IiLj512ELb1EEEvPT_S2_j,@function
        .size           _ZN2pf7reduce6IiLj512ELb1EEEvPT_S2_j,(.L_x_180 - _ZN2pf7reduce6IiLj512ELb1EEEvPT_S2_j)
        .other          _ZN2pf7reduce6IiLj512ELb1EEEvPT_S2_j,@"STO_CUDA_ENTRY STV_DEFAULT"
_ZN2pf7reduce6IiLj512ELb1EEEvPT_S2_j:
.text._ZN2pf7reduce6IiLj512ELb1EEEvPT_S2_j:
[----:B------:R-:W-:Y:S01]  /*0000*/  LDC R1, c[0x0][0x37c] ;  /* 0x0000df00ff017b82 */ /* 0x000fe20000000800 */
[----:B------:R-:W0:Y:S01]  /*0010*/  S2R R0, SR_CTAID.X ;  /* 0x0000000000007919 */ /* 0x000e220000002500 */
[----:B------:R-:W1:Y:S01]  /*0020*/  LDCU UR8, c[0x0][0x390] ;  /* 0x00007200ff0877ac */ /* 0x000e620008000800 */
[----:B------:R-:W-:Y:S01]  /*0030*/  BSSY.RECONVERGENT B0, `(.L_x_76) ;  /* 0x0000014000007945 */ /* 0x000fe20003800200 */
[----:B------:R-:W-:Y:S01]  /*0040*/  IMAD.MOV.U32 R10, RZ, RZ, RZ ;  /* 0x000000ffff0a7224 */ /* 0x000fe200078e00ff */
[----:B------:R-:W2:Y:S01]  /*0050*/  S2R R2, SR_TID.X ;  /* 0x0000000000027919 */ /* 0x000ea20000002100 */
[----:B------:R-:W3:Y:S01]  /*0060*/  LDCU.64 UR6, c[0x0][0x358] ;  /* 0x00006b00ff0677ac */ /* 0x000ee20008000a00 */
[----:B0-----:R-:W-:-:S05]  /*0070*/  IMAD.SHL.U32 R3, R0, 0x400, RZ ;  /* 0x0000040000037824 */ /* 0x001fca00078e00ff */
[----:B--2---:R-:W-:-:S04]  /*0080*/  LOP3.LUT R3, R3, R2, RZ, 0xfc, !PT ;  /* 0x0000000203037212 */ /* 0x004fc800078efcff */
[----:B-1----:R-:W-:-:S13]  /*0090*/  ISETP.GE.U32.AND P0, PT, R3, UR8, PT ;  /* 0x0000000803007c0c */ /* 0x002fda000bf06070 */
[----:B---3--:R-:W-:Y:S05]  /*00a0*/  @P0 BRA `(.L_x_77) ;  /* 0x0000000000300947 */ /* 0x008fea0003800000 */
[----:B------:R-:W0:Y:S01]  /*00b0*/  LDC R12, c[0x0][0x370] ;  /* 0x0000dc00ff0c7b82 */ /* 0x000e220000000800 */
[----:B------:R-:W-:-:S07]  /*00c0*/  HFMA2 R10, -RZ, RZ, 0, 0 ;  /* 0x00000000ff0a7431 */ /* 0x000fce00000001ff */
[----:B------:R-:W1:Y:S02]  /*00d0*/  LDC.64 R8, c[0x0][0x380] ;  /* 0x0000e000ff087b82 */ /* 0x000e640000000a00 */
.L_x_78:
[C---:B------:R-:W-:Y:S02]  /*00e0*/  VIADD R7, R3.reuse, 0x200 ;  /* 0x0000020003077836 */ /* 0x040fe40000000000 */
        /* <DEDUP_REMOVED lines=8> */
.L_x_77:
[----:B------:R-:W-:Y:S05]  /*0170*/  BSYNC.RECONVERGENT B0 ;  /* 0x0000000000007941 */ /* 0x000fea0003800200 */
.L_x_76:
        /* <DEDUP_REMOVED lines=48> */
.L_x_79:
        /* <DEDUP_REMOVED lines=16> */
.L_x_180:


//--------------------- .text._ZN2pf7reduce6IfLj1ELb0EEEvPT_S2_j --------------------------
	.section	.text._ZN2pf7reduce6IfLj1ELb0EEEvPT_S2_j,"ax",@progbits
	.align	128
        .global         _ZN2pf7reduce6IfLj1ELb0EEEvPT_S2_j
        .type           _ZN2pf7reduce6IfLj1ELb0EEEvPT_S2_j,@function
        .size           _ZN2pf7reduce6IfLj1ELb0EEEvPT_S2_j,(.L_x_181 - _ZN2pf7reduce6IfLj1ELb0EEEvPT_S2_j)
        .other          _ZN2pf7reduce6IfLj1ELb0EEEvPT_S2_j,@"STO_CUDA_ENTRY STV_DEFAULT"
_ZN2pf7reduce6IfLj1ELb0EEEvPT_S2_j:
.text._ZN2pf7reduce6IfLj1ELb0EEEvPT_S2_j:
[----:B------:R-:W-:Y:S01]  /*0000*/  LDC R1, c[0x0][0x37c] ;  /* 0x0000df00ff017b82 */ /* 0x000fe20000000800 */
[----:B------:R-:W0:Y:S01]  /*0010*/  S2R R8, SR_TID.X ;  /* 0x0000000000087919 */ /* 0x000e220000002100 */
[----:B------:R-:W1:Y:S01]  /*0020*/  LDCU UR4, c[0x0][0x390] ;  /* 0x00007200ff0477ac */ /* 0x000e620008000800 */
[----:B------:R-:W-:Y:S01]  /*0030*/  BSSY.RECONVERGENT B0, `(.L_x_80) ;  /* 0x0000015000007945 */ /* 0x000fe20003800200 */
[----:B------:R-:W-:Y:S01]  /*0040*/  HFMA2 R6, -RZ, RZ, 0, 0 ;  /* 0x00000000ff067431 */ /* 0x000fe200000001ff */
[----:B------:R-:W0:Y:S01]  /*0050*/  S2R R11, SR_CTAID.X ;  /* 0x00000000000b7919 */ /* 0x000e220000002500 */
[----:B------:R-:W2:Y:S01]  /*0060*/  LDCU.64 UR6, c[0x0][0x358] ;  /* 0x00006b00ff0677ac */ /* 0x000ea20008000a00 */
[----:B------:R-:W3:Y:S01]  /*0070*/  LDCU UR8, c[0x0][0x390] ;  /* 0x00007200ff0877ac */ /* 0x000ee20008000800 */
[----:B0-----:R-:W-:-:S05]  /*0080*/  IMAD R0, R11, 0x2, R8 ;  /* 0x000000020b007824 */ /* 0x001fca00078e0208 */
[----:B-1----:R-:W-:-:S13]  /*0090*/  ISETP.GE.U32.AND P0, PT, R0, UR4, PT ;  /* 0x0000000400007c0c */ /* 0x002fda000bf06070 */
[----:B--23--:R-:W-:Y:S05]  /*00a0*/  @P0 BRA `(.L_x_81) ;  /* 0x0000000000340947 */ /* 0x00cfea0003800000 */
[----:B------:R-:W0:Y:S01]  /*00b0*/  LDC R13, c[0x0][0x370] ;  /* 0x0000dc00ff0d7b82 */ /* 0x000e220000000800 */
[----:B------:R-:W-:-:S07]  /*00c0*/  IMAD.MOV.U32 R6, RZ, RZ, RZ ;  /* 0x000000ffff067224 */ /* 0x000fce00078e00ff */
[----:B------:R-:W1:Y:S02]  /*00d0*/  LDC.64 R2, c[0x0][0x380] ;  /* 0x0000e000ff027b82 */ /* 0x000e640000000a00 */
.L_x_82:
[----:B------:R-:W-:-:S04]  /*00e0*/  IADD3 R4, PT, PT, R0, 0x1, RZ ;  /* 0x0000000100047810 */ /* 0x000fc80007ffe0ff */
[----:B------:R-:W-:Y:S01]  /*00f0*/  ISETP.GE.U32.AND P0, PT, R4, UR8, PT ;  /* 0x0000000804007c0c */ /* 0x000fe2000bf06070 */
[----:B-1----:R-:W-:-:S05]  /*0100*/  IMAD.WIDE.U32 R4, R0, 0x4, R2 ;  /* 0x0000000400047825 */ /* 0x002fca00078e0002 */
[----:B------:R-:W2:Y:S07]  /*0110*/  LDG.E R7, desc[UR6][R4.64] ;  /* 0x0000000604077981 */ /* 0x000eae000c1e1900 */
[----:B------:R-:W3:Y:S01]  /*0120*/  @!P0 LDG.E R9, desc[UR6][R4.64+0x4] ;  /* 0x0000040604098981 */ /* 0x000ee2000c1e1900 */
[----:B0-----:R-:W-:-:S05]  /*0130*/  IMAD R0, R13, 0x2, R0 ;  /* 0x000000020d007824 */ /* 0x001fca00078e0200 */
[----:B------:R-:W-:Y:S01]  /*0140*/  ISETP.GE.U32.AND P1, PT, R0, UR8, PT ;  /* 0x0000000800007c0c */ /* 0x000fe2000bf26070 */
[----:B--2---:R-:W-:-:S04]  /*0150*/  FADD R6, R7, R6 ;  /* 0x0000000607067221 */ /* 0x004fc80000000000 */
[----:B---3--:R-:W-:-:S08]  /*0160*/  @!P0 FADD R6, R6, R9 ;  /* 0x0000000906068221 */ /* 0x008fd00000000000 */
[----:B------:R-:W-:Y:S05]  /*0170*/  @!P1 BRA `(.L_x_82) ;  /* 0xfffffffc00d89947 */ /* 0x000fea000383ffff */
.L_x_81:
[----:B------:R-:W-:Y:S05]  /*0180*/  BSYNC.RECONVERGENT B0 ;  /* 0x0000000000007941 */ /* 0x000fea0003800200 */
.L_x_80:
        /* <DEDUP_REMOVED lines=13> */
.L_x_83:
        /* <DEDUP_REMOVED lines=10> */
.L_x_181:


//--------------------- .text._ZN2pf7reduce6IfLj2ELb0EEEvPT_S2_j --------------------------
	.section	.text._ZN2pf7reduce6IfLj2ELb0EEEvPT_S2_j,"ax",@progbits
	.align	128
        .global         _ZN2pf7reduce6IfLj2ELb0EEEvPT_S2_j
        .type           _ZN2pf7reduce6IfLj2ELb0EEEvPT_S2_j,@function
        .size           _ZN2pf7reduce6IfLj2ELb0EEEvPT_S2_j,(.L_x_182 - _ZN2pf7reduce6IfLj2ELb0EEEvPT_S2_j)
        .other          _ZN2pf7reduce6IfLj2ELb0EEEvPT_S2_j,@"STO_CUDA_ENTRY STV_DEFAULT"
_ZN2pf7reduce6IfLj2ELb0EEEvPT_S2_j:
.text._ZN2pf7reduce6IfLj2ELb0EEEvPT_S2_j:
        /* <DEDUP_REMOVED lines=8> */
[----:B0-----:R-:W-:-:S04]  /*0080*/  LEA R0, R10, R9, 0x2 ;  /* 0x000000090a007211 */ /* 0x001fc800078e10ff */
[----:B-1----:R-:W-:-:S13]  /*0090*/  ISETP.GE.U32.AND P0, PT, R0, UR4, PT ;  /* 0x0000000400007c0c */ /* 0x002fda000bf06070 */
[----:B--23--:R-:W-:Y:S05]  /*00a0*/  @P0 BRA `(.L_x_85) ;  /* 0x0000000000380947 */ /* 0x00cfea0003800000 */
[----:B------:R-:W0:Y:S01]  /*00b0*/  LDC R11, c[0x0][0x370] ;  /* 0x0000dc00ff0b7b82 */ /* 0x000e220000000800 */
[----:B------:R-:W-:-:S07]  /*00c0*/  IMAD.MOV.U32 R8, RZ, RZ, RZ ;  /* 0x000000ffff087224 */ /* 0x000fce00078e00ff */
[----:B------:R-:W1:Y:S02]  /*00d0*/  LDC.64 R6, c[0x0][0x380] ;  /* 0x0000e000ff067b82 */ /* 0x000e640000000a00 */
.L_x_86:
[C---:B------:R-:W-:Y:S01]  /*00e0*/  IADD3 R5, PT, PT, R0.reuse, 0x2, RZ ;  /* 0x0000000200057810 */ /* 0x040fe20007ffe0ff */
[----:B-1----:R-:W-:-:S03]  /*00f0*/  IMAD.WIDE.U32 R2, R0, 0x4, R6 ;  /* 0x0000000400027825 */ /* 0x002fc600078e0006 */
[----:B------:R-:W-:-:S03]  /*0100*/  ISETP.GE.U32.AND P0, PT, R5, UR8, PT ;  /* 0x0000000805007c0c */ /* 0x000fc6000bf06070 */
[----:B------:R-:W2:Y:S10]  /*0110*/  LDG.E R3, desc[UR6][R2.64] ;  /* 0x0000000602037981 */ /* 0x000eb4000c1e1900 */
[----:B------:R-:W-:-:S06]  /*0120*/  @!P0 IMAD.WIDE.U32 R4, R5, 0x4, R6 ;  /* 0x0000000405048825 */ /* 0x000fcc00078e0006 */
[----:B------:R-:W3:Y:S01]  /*0130*/  @!P0 LDG.E R5, desc[UR6][R4.64] ;  /* 0x0000000604058981 */ /* 0x000ee2000c1e1900 */
[----:B0-----:R-:W-:-:S05]  /*0140*/  IMAD R0, R11, 0x4, R0 ;  /* 0x000000040b007824 */ /* 0x001fca00078e0200 */
[----:B------:R-:W-:Y:S01]  /*0150*/  ISETP.GE.U32.AND P1, PT, R0, UR8, PT ;  /* 0x0000000800007c0c */ /* 0x000fe2000bf26070 */
[----:B--2---:R-:W-:-:S04]  /*0160*/  FADD R8, R3, R8 ;  /* 0x0000000803087221 */ /* 0x004fc80000000000 */
[----:B---3--:R-:W-:-:S08]  /*0170*/  @!P0 FADD R8, R8, R5 ;  /* 0x0000000508088221 */ /* 0x008fd00000000000 */
[----:B------:R-:W-:Y:S05]  /*0180*/  @!P1 BRA `(.L_x_86) ;  /* 0xfffffffc00d49947 */ /* 0x000fea000383ffff */
.L_x_85:
[----:B------:R-:W-:Y:S05]  /*0190*/  BSYNC.RECONVERGENT B0 ;  /* 0x0000000000007941 */ /* 0x000fea0003800200 */
.L_x_84:
        /* <DEDUP_REMOVED lines=10> */
[----:B0-----:R-:W-:-:S05]  /*0240*/  FADD R8, R5, R8 ;  /* 0x0000000805087221 */ /* 0x001fca0000000000 */
[----:B------:R0:W-:Y:S07]  /*0250*/  STS [R3], R8 ;  /* 0x0000000803007388 */ /* 0x0001ee0000000800 */
[----:B------:R-:W-:Y:S05]  /*0260*/  @P0 EXIT ;  /* 0x000000000000094d */ /* 0x000fea0003800000 */
[----:B------:R-:W1:Y:S01]  /*0270*/  LDS R5, [UR4] ;  /* 0x00000004ff057984 */ /* 0x000e620008000800 */
[----:B0-----:R-:W0:Y:S02]  /*0280*/  LDC.64 R2, c[0x0][0x388] ;  /* 0x0000e200ff027b82 */ /* 0x001e240000000a00 */
[----:B0-----:R-:W-:-:S05]  /*0290*/  IMAD.WIDE.U32 R2, R10, 0x4, R2 ;  /* 0x000000040a027825 */ /* 0x001fca00078e0002 */
[----:B-1----:R-:W-:Y:S01]  /*02a0*/  STG.E desc[UR6][R2.64], R5 ;  /* 0x0000000502007986 */ /* 0x002fe2000c101906 */
[----:B------:R-:W-:Y:S05]  /*02b0*/  EXIT ;  /* 0x000000000000794d */ /* 0x000fea0003800000 */
.L_x_87:
        /* <DEDUP_REMOVED lines=12> */
.L_x_182:


//--------------------- .text._ZN2pf7reduce6IfLj4ELb0EEEvPT_S2_j --------------------------
	.section	.text._ZN2pf7reduce6IfLj4ELb0EEEvPT_S2_j,"ax",@progbits
	.align	128
        .global         _ZN2pf7reduce6IfLj4ELb0EEEvPT_S2_j
        .type           _ZN2pf7reduce6IfLj4ELb0EEEvPT_S2_j,@function
        .size           _ZN2pf7reduce6IfLj4ELb0EEEvPT_S2_j,(.L_x_183 - _ZN2pf7reduce6IfLj4ELb0EEEvPT_S2_j)
        .other          _ZN2pf7reduce6IfLj4ELb0EEEvPT_S2_j,@"STO_CUDA_ENTRY STV_DEFAULT"
_ZN2pf7reduce6IfLj4ELb0EEEvPT_S2_j:
.text._ZN2pf7reduce6IfLj4ELb0EEEvPT_S2_j:
        /* <DEDUP_REMOVED lines=14> */
.L_x_90:
        /* <DEDUP_REMOVED lines=11> */
.L_x_89:
[----:B------:R-:W-:Y:S05]  /*0190*/  BSYNC.RECONVERGENT B0 ;  /* 0x0000000000007941 */ /* 0x000fea0003800200 */
.L_x_88:
        /* <DEDUP_REMOVED lines=11> */
[----:B------:R-:W-:Y:S04]  /*0250*/  STS [R3], R8 ;  /* 0x0000000803007388 */ /* 0x000fe80000000800 */
[----:B------:R-:W0:Y:S02]  /*0260*/  LDS R5, [R3+0x4] ;  /* 0x0000040003057984 */ /* 0x000e240000000800 */
[----:B0-----:R-:W-:-:S05]  /*0270*/  FADD R0, R8, R5 ;  /* 0x0000000508007221 */ /* 0x001fca0000000000 */
[----:B------:R0:W-:Y:S01]  /*0280*/  STS [R3], R0 ;  /* 0x0000000003007388 */ /* 0x0001e20000000800 */
[----:B------:R-:W-:Y:S05]  /*0290*/  @P0 EXIT ;  /* 0x000000000000094d */ /* 0x000fea0003800000 */
[----:B------:R-:W1:Y:S01]  /*02a0*/  LDS R5, [UR4] ;  /* 0x00000004ff057984 */ /* 0x000e620008000800 */
[----:B0-----:R-:W0:Y:S02]  /*02b0*/  LDC.64 R2, c[0x0][0x388] ;  /* 0x0000e200ff027b82 */ /* 0x001e240000000a00 */
[----:B0-----:R-:W-:-:S05]  /*02c0*/  IMAD.WIDE.U32 R2, R10, 0x4, R2 ;  /* 0x000000040a027825 */ /* 0x001fca00078e0002 */
[----:B-1----:R-:W-:Y:S01]  /*02d0*/  STG.E desc[UR6][R2.64], R5 ;  /* 0x0000000502007986 */ /* 0x002fe2000c101906 */
[----:B------:R-:W-:Y:S05]  /*02e0*/  EXIT ;  /* 0x000000000000794d */ /* 0x000fea0003800000 */
.L_x_91:
        /* <DEDUP_REMOVED lines=9> */
.L_x_183:


//--------------------- .text._ZN2pf7reduce6IfLj8ELb0EEEvPT_S2_j --------------------------
	.section	.text._ZN2pf7reduce6IfLj8ELb0EEEvPT_S2_j,"ax",@progbits
	.align	128
        .global         _ZN2pf7reduce6IfLj8ELb0EEEvPT_S2_j
        .type           _ZN2pf7reduce6IfLj8ELb0EEEvPT_S2_j,@function
        .size           _ZN2pf7reduce6IfLj8ELb0EEEvPT_S2_j,(.L_x_184 - _ZN2pf7reduce6IfLj8ELb0EEEvPT_S2_j)
        .other          _ZN2pf7reduce6IfLj8ELb0EEEvPT_S2_j,@"STO_CUDA_ENTRY STV_DEFAULT"
_ZN2pf7reduce6IfLj8ELb0EEEvPT_S2_j:
.text._ZN2pf7reduce6IfLj8ELb0EEEvPT_S2_j:
        /* <DEDUP_REMOVED lines=12> */
[----:B------:R-:W-:-:S07]  /*00c0*/  MOV R8, RZ ;  /* 0x000000ff00087202 */ /* 0x000fce0000000f00 */
[----:B------:R-:W1:Y:S02]  /*00d0*/  LDC.64 R6, c[0x0][0x380] ;  /* 0x0000e000ff067b82 */ /* 0x000e640000000a00 */
.L_x_94:
[C---:B------:R-:W-:Y:S01]  /*00e0*/  IADD3 R5, PT, PT, R0.reuse, 0x8, RZ ;  /* 0x0000000800057810 */ /* 0x040fe20007ffe0ff */
[----:B-1----:R-:W-:-:S03]  /*00f0*/  IMAD.WIDE.U32 R2, R0, 0x4, R6 ;  /* 0x0000000400027825 */ /* 0x002fc600078e0006 */
[----:B------:R-:W-:-:S03]  /*0100*/  ISETP.GE.U32.AND P0, PT, R5, UR8, PT ;  /* 0x0000000805007c0c */ /* 0x000fc6000bf06070 */
[----:B------:R-:W2:Y:S10]  /*0110*/  LDG.E R3, desc[UR6][R2.64] ;  /* 0x0000000602037981 */ /* 0x000eb4000c1e1900 */
[----:B------:R-:W-:-:S06]  /*0120*/  @!P0 IMAD.WIDE.U32 R4, R5, 0x4, R6 ;  /* 0x0000000405048825 */ /* 0x000fcc00078e0006 */
[----:B------:R-:W3:Y:S01]  /*0130*/  @!P0 LDG.E R5, desc[UR6][R4.64] ;  /* 0x0000000604058981 */ /* 0x000ee2000c1e1900 */
[----:B0-----:R-:W-:-:S04]  /*0140*/  LEA R0, R11, R0, 0x4 ;  /* 0x000000000b007211 */ /* 0x001fc800078e20ff */
[----:B------:R-:W-:Y:S01]  /*0150*/  ISETP.GE.U32.AND P1, PT, R0, UR8, PT ;  /* 0x0000000800007c0c */ /* 0x000fe2000bf26070 */
[----:B--2---:R-:W-:-:S04]  /*0160*/  FADD R8, R3, R8 ;  /* 0x0000000803087221 */ /* 0x004fc80000000000 */
[----:B---3--:R-:W-:-:S08]  /*0170*/  @!P0 FADD R8, R8, R5 ;  /* 0x0000000508088221 */ /* 0x008fd00000000000 */
[----:B------:R-:W-:Y:S05]  /*0180*/  @!P1 BRA `(.L_x_94) ;  /* 0xfffffffc00d49947 */ /* 0x000fea000383ffff */
.L_x_93:
[----:B------:R-:W-:Y:S05]  /*0190*/  BSYNC.RECONVERGENT B0 ;  /* 0x0000000000007941 */ /* 0x000fea0003800200 */
.L_x_92:
        /* <DEDUP_REMOVED lines=24> */
.L_x_95:
        /* <DEDUP_REMOVED lines=14> */
.L_x_184:


//--------------------- .text._ZN2pf7reduce6IfLj16ELb0EEEvPT_S2_j --------------------------
	.section	.text._ZN2pf7reduce6IfLj16ELb0EEEvPT_S2_j,"ax",@progbits
	.align	128
        .global         _ZN2pf7reduce6IfLj16ELb0EEEvPT_S2_j
        .type           _ZN2pf7reduce6IfLj16ELb0EEEvPT_S2_j,@function
        .size           _ZN2pf7reduce6IfLj16ELb0EEEvPT_S2_j,(.L_x_185 - _ZN2pf7reduce6IfLj16ELb0EEEvPT_S2_j)
        .other          _ZN2pf7reduce6IfLj16ELb0EEEvPT_S2_j,@"STO_CUDA_ENTRY STV_DEFAULT"
_ZN2pf7reduce6IfLj16ELb0EEEvPT_S2_j:
.text._ZN2pf7reduce6IfLj16ELb0EEEvPT_S2_j:
        /* <DEDUP_REMOVED lines=14> */
.L_x_98:
        /* <DEDUP_REMOVED lines=11> */
.L_x_97:
[----:B------:R-:W-:Y:S05]  /*0190*/  BSYNC.RECONVERGENT B0 ;  /* 0x0000000000007941 */ /* 0x000fea0003800200 */
.L_x_96:
        /* <DEDUP_REMOVED lines=27> */
.L_x_99:
        /* <DEDUP_REMOVED lines=11> */
.L_x_185:


//--------------------- .text._ZN2pf7reduce6IfLj32ELb0EEEvPT_S2_j --------------------------
	.section	.text._ZN2pf7reduce6IfLj32ELb0EEEvPT_S2_j,"ax",@progbits
	.align	128
        .global         _ZN2pf7reduce6IfLj32ELb0EEEvPT_S2_j
        .type           _ZN2pf7reduce6IfLj32ELb0EEEvPT_S2_j,@function
        .size           _ZN2pf7reduce6IfLj32ELb0EEEvPT_S2_j,(.L_x_186 - _ZN2pf7reduce6IfLj32ELb0EEEvPT_S2_j)
        .other          _ZN2pf7reduce6IfLj32ELb0EEEvPT_S2_j,@"STO_CUDA_ENTRY STV_DEFAULT"
_ZN2pf7reduce6IfLj32ELb0EEEvPT_S2_j:
.text._ZN2pf7reduce6IfLj32ELb0EEEvPT_S2_j:
        /* <DEDUP_REMOVED lines=14> */
.L_x_102:
        /* <DEDUP_REMOVED lines=11> */
.L_x_101:
[----:B------:R-:W-:Y:S05]  /*0190*/  BSYNC.RECONVERGENT B0 ;  /* 0x0000000000007941 */ /* 0x000fea0003800200 */
.L_x_100:
        /* <DEDUP_REMOVED lines=30> */
.L_x_103:
        /* <DEDUP_REMOVED lines=16> */
.L_x_186:


//--------------------- .text._ZN2pf7reduce6IfLj64ELb0EEEvPT_S2_j --------------------------
	.section	.text._ZN2pf7reduce6IfLj64ELb0EEEvPT_S2_j,"ax",@progbits
	.align	128
        .global         _ZN2pf7reduce6IfLj64ELb0EEEvPT_S2_j
        .type           _ZN2pf7reduce6IfLj64ELb0EEEvPT_S2_j,@function
        .size           _ZN2pf7reduce6IfLj64ELb0EEEvPT_S2_j,(.L_x_187 - _ZN2pf7reduce6IfLj64ELb0EEEvPT_S2_j)
        .other          _ZN2pf7reduce6IfLj64ELb0EEEvPT_S2_j,@"STO_CUDA_ENTRY STV_DEFAULT"
_ZN2pf7reduce6IfLj64ELb0EEEvPT_S2_j:
.text._ZN2pf7reduce6IfLj64ELb0EEEvPT_S2_j:
        /* <DEDUP_REMOVED lines=12> */
[----:B------:R-:W-:Y:S02]  /*00c0*/  MOV R9, R2 ;  /* 0x0000000200097202 */ /* 0x000fe40000000f00 */
[----:B------:R-:W-:-:S05]  /*00d0*/  MOV R8, RZ ;  /* 0x000000ff00087202 */ /* 0x000fca0000000f00 */
[----:B------:R-:W1:Y:S02]  /*00e0*/  LDC.64 R6, c[0x0][0x380] ;  /* 0x0000e000ff067b82 */ /* 0x000e640000000a00 */
.L_x_106:
        /* <DEDUP_REMOVED lines=11> */
.L_x_105:
[----:B------:R-:W-:Y:S05]  /*01a0*/  BSYNC.RECONVERGENT B0 ;  /* 0x0000000000007941 */ /* 0x000fea0003800200 */
.L_x_104:
        /* <DEDUP_REMOVED lines=33> */
.L_x_107:
        /* <DEDUP_REMOVED lines=12> */
.L_x_187:


//--------------------- .text._ZN2pf7reduce6IfLj128ELb0EEEvPT_S2_j --------------------------
	.section	.text._ZN2pf7reduce6IfLj128ELb0EEEvPT_S2_j,"ax",@progbits
	.align	128
        .global         _ZN2pf7reduce6IfLj128ELb0EEEvPT_S2_j
        .type           _ZN2pf7reduce6IfLj128ELb0EEEvPT_S2_j,@function
        .size           _ZN2pf7reduce6IfLj128ELb0EEEvPT_S2_j,(.L_x_188 - _ZN2pf7reduce6IfLj128ELb0EEEvPT_S2_j)
        .other          _ZN2pf7reduce6IfLj128ELb0EEEvPT_S2_j,@"STO_CUDA_ENTRY STV_DEFAULT"
_ZN2pf7reduce6IfLj128ELb0EEEvPT_S2_j:
.text._ZN2pf7reduce6IfLj128ELb0EEEvPT_S2_j:
        /* <DEDUP_REMOVED lines=15> */
.L_x_110:
        /* <DEDUP_REMOVED lines=11> */
.L_x_109:
[----:B------:R-:W-:Y:S05]  /*01a0*/  BSYNC.RECONVERGENT B0 ;  /* 0x0000000000007941 */ /* 0x000fea0003800200 */
.L_x_108:
        /* <DEDUP_REMOVED lines=10> */
[----:B0-----:R-:W-:-:S05]  /*0250*/  @!P0 FADD R5, R2, R5 ;  /* 0x0000000502058221 */ /* 0x001fca0000000000 */
[----:B------:R0:W-:Y:S01]  /*0260*/  @!P0 STS [R3], R5 ;  /* 0x0000000503008388 */ /* 0x0001e20000000800 */
[----:B------:R-:W-:Y:S06]  /*0270*/  BAR.SYNC.DEFER_BLOCKING 0x0 ;  /* 0x0000000000007b1d */ /* 0x000fec0000010000 */
[----:B------:R-:W-:Y:S05]  /*0280*/  @P1 EXIT ;  /* 0x000000000000194d */ /* 0x000fea0003800000 */
[----:B------:R-:W1:Y:S01]  /*0290*/  LDS R2, [R3+0x80] ;  /* 0x0000800003027984 */ /* 0x000e620000000800 */
[----:B------:R-:W-:Y:S01]  /*02a0*/  ISETP.NE.AND P0, PT, R11, RZ, PT ;  /* 0x000000ff0b00720c */ /* 0x000fe20003f05270 */
[----:B-1----:R-:W-:-:S05]  /*02b0*/  FADD R2, R2, R5 ;  /* 0x0000000502027221 */ /* 0x002fca0000000000 */
[----:B------:R-:W-:Y:S04]  /*02c0*/  STS [R3], R2 ;  /* 0x0000000203007388 */ /* 0x000fe80000000800 */
[----:B0-----:R-:W0:Y:S02]  /*02d0*/  LDS R5, [R3+0x40] ;  /* 0x0000400003057984 */ /* 0x001e240000000800 */
        /* <DEDUP_REMOVED lines=20> */
.L_x_111:
        /* <DEDUP_REMOVED lines=14> */
.L_x_188:


//--------------------- .text._ZN2pf7reduce6IfLj256ELb0EEEvPT_S2_j --------------------------
	.section	.text._ZN2pf7reduce6IfLj256ELb0EEEvPT_S2_j,"ax",@progbits
	.align	128
        .global         _ZN2pf7reduce6IfLj256ELb0EEEvPT_S2_j
        .type           _ZN2pf7reduce6IfLj256ELb0EEEvPT_S2_j,@function
        .size           _ZN2pf7reduce6IfLj256ELb0EEEvPT_S2_j,(.L_x_189 - _ZN2pf7reduce6IfLj256ELb0EEEvPT_S2_j)
        .other          _ZN2pf7reduce6IfLj256ELb0EEEvPT_S2_j,@"STO_CUDA_ENTRY STV_DEFAULT"
_ZN2pf7reduce6IfLj256ELb0EEEvPT_S2_j:
.text._ZN2pf7reduce6IfLj256ELb0EEEvPT_S2_j:
        /* <DEDUP_REMOVED lines=14> */
.L_x_114:
        /* <DEDUP_REMOVED lines=11> */
.L_x_113:
[----:B------:R-:W-:Y:S05]  /*0190*/  BSYNC.RECONVERGENT B0 ;  /* 0x0000000000007941 */ /* 0x000fea0003800200 */
.L_x_112:
        /* <DEDUP_REMOVED lines=11> */
[----:B------:R-:W-:Y:S01]  /*0250*/  @!P1 STS [R5], R7 ;  /* 0x0000000705009388 */ /* 0x000fe20000000800 */
[----:B------:R-:W-:Y:S01]  /*0260*/  BAR.SYNC.DEFER_BLOCKING 0x0 ;  /* 0x0000000000007b1d */ /* 0x000fe20000010000 */
[----:B------:R-:W-:-:S05]  /*0270*/  ISETP.GT.U32.AND P1, PT, R3, 0x1f, PT ;  /* 0x0000001f0300780c */ /* 0x000fca0003f24070 */
        /* <DEDUP_REMOVED lines=25> */
[----:B0-----:R-:W0:Y:S01]  /*0410*/  LDS R5, [UR4] ;  /* 0x00000004ff057984 */ /* 0x001e220008000800 */
[----:B------:R-:W1:Y:S02]  /*0420*/  LDC.64 R2, c[0x0][0x388] ;  /* 0x0000e200ff027b82 */ /* 0x000e640000000a00 */
[----:B-1----:R-:W-:-:S05]  /*0430*/  IMAD.WIDE.U32 R2, R0, 0x4, R2 ;  /* 0x0000000400027825 */ /* 0x002fca00078e0002 */
[----:B0-----:R-:W-:Y:S01]  /*0440*/  STG.E desc[UR6][R2.64], R5 ;  /* 0x0000000502007986 */ /* 0x001fe2000c101906 */
[----:B------:R-:W-:Y:S05]  /*0450*/  EXIT ;  /* 0x000000000000794d */ /* 0x000fea0003800000 */
.L_x_115:
        /* <DEDUP_REMOVED lines=10> */
.L_x_189:


//--------------------- .text._ZN2pf7reduce6IfLj512ELb0EEEvPT_S2_j --------------------------
	.section	.text._ZN2pf7reduce6IfLj512ELb0EEEvPT_S2_j,"ax",@progbits
	.align	128
        .global         _ZN2pf7reduce6IfLj512ELb0EEEvPT_S2_j
        .type           _ZN2pf7reduce6IfLj512ELb0EEEvPT_S2_j,@function
        .size           _ZN2pf7reduce6IfLj512ELb0EEEvPT_S2_j,(.L_x_190 - _ZN2pf7reduce6IfLj512ELb0EEEvPT_S2_j)
        .other          _ZN2pf7reduce6IfLj512ELb0EEEvPT_S2_j,@"STO_CUDA_ENTRY STV_DEFAULT"
_ZN2pf7reduce6IfLj512ELb0EEEvPT_S2_j:
.text._ZN2pf7reduce6IfLj512ELb0EEEvPT_S2_j:
[----:B------:R-:W-:Y:S01]  /*0000*/  LDC R1, c[0x0][0x37c] ;  /* 0x0000df00ff017b82 */ /* 0x000fe20000000800 */
[----:B------:R-:W0:Y:S01]  /*0010*/  S2R R0, SR_CTAID.X ;  /* 0x0000000000007919 */ /* 0x000e220000002500 */
[----:B------:R-:W1:Y:S01]  /*0020*/  LDCU UR4, c[0x0][0x390] ;  /* 0x00007200ff0477ac */ /* 0x000e620008000800 */
[----:B------:R-:W-:Y:S01]  /*0030*/  BSSY.RECONVERGENT B0, `(.L_x_116) ;  /* 0x0000017000007945 */ /* 0x000fe20003800200 */
[----:B------:R-:W-:Y:S01]  /*0040*/  HFMA2 R10, -RZ, RZ, 0, 0 ;  /* 0x00000000ff0a7431 */ /* 0x000fe200000001ff */
[----:B------:R-:W2:Y:S01]  /*0050*/  S2R R2, SR_TID.X ;  /* 0x0000000000027919 */ /* 0x000ea20000002100 */
[----:B------:R-:W3:Y:S01]  /*0060*/  LDCU.64 UR6, c[0x0][0x358] ;  /* 0x00006b00ff0677ac */ /* 0x000ee20008000a00 */
[----:B------:R-:W4:Y:S01]  /*0070*/  LDCU UR8, c[0x0][0x390] ;  /* 0x00007200ff0877ac */ /* 0x000f220008000800 */
[----:B0-----:R-:W-:-:S04]  /*0080*/  SHF.L.U32 R3, R0, 0xa, RZ ;  /* 0x0000000a00037819 */ /* 0x001fc800000006ff */
[----:B--2---:R-:W-:-:S04]  /*0090*/  LOP3.LUT R3, R3, R2, RZ, 0xfc, !PT ;  /* 0x0000000203037212 */ /* 0x004fc800078efcff */
[----:B-1----:R-:W-:-:S13]  /*00a0*/  ISETP.GE.U32.AND P0, PT, R3, UR4, PT ;  /* 0x0000000403007c0c */ /* 0x002fda000bf06070 */
[----:B---34-:R-:W-:Y:S05]  /*00b0*/  @P0 BRA `(.L_x_117) ;  /* 0x0000000000380947 */ /* 0x018fea0003800000 */
[----:B------:R-:W0:Y:S01]  /*00c0*/  LDC R12, c[0x0][0x370] ;  /* 0x0000dc00ff0c7b82 */ /* 0x000e220000000800 */
[----:B------:R-:W-:-:S07]  /*00d0*/  MOV R10, RZ ;  /* 0x000000ff000a7202 */ /* 0x000fce0000000f00 */
[----:B------:R-:W1:Y:S02]  /*00e0*/  LDC.64 R8, c[0x0][0x380] ;  /* 0x0000e000ff087b82 */ /* 0x000e640000000a00 */
.L_x_118:
        /* <DEDUP_REMOVED lines=11> */
.L_x_117:
[----:B------:R-:W-:Y:S05]  /*01a0*/  BSYNC.RECONVERGENT B0 ;  /* 0x0000000000007941 */ /* 0x000fea0003800200 */
.L_x_116:
        /* <DEDUP_REMOVED lines=49> */
.L_x_119:
        /* <DEDUP_REMOVED lines=12> */
.L_x_190:


//--------------------- .text._ZN2pf7reduce6IfLj1ELb1EEEvPT_S2_j --------------------------
	.section	.text._ZN2pf7reduce6IfLj1ELb1EEEvPT_S2_j,"ax",@progbits
	.align	128
        .global         _ZN2pf7reduce6IfLj1ELb1EEEvPT_S2_j
        .type           _ZN2pf7reduce6IfLj1ELb1EEEvPT_S2_j,@function
        .size           _ZN2pf7reduce6IfLj1ELb1EEEvPT_S2_j,(.L_x_191 - _ZN2pf7reduce6IfLj1ELb1EEEvPT_S2_j)
        .other          _ZN2pf7reduce6IfLj1ELb1EEEvPT_S2_j,@"STO_CUDA_ENTRY STV_DEFAULT"
_ZN2pf7reduce6IfLj1ELb1EEEvPT_S2_j:
.text._ZN2pf7reduce6IfLj1ELb1EEEvPT_S2_j:
        /* <DEDUP_REMOVED lines=13> */
.L_x_122:
[----:B-1----:R-:W-:-:S05]  /*00d0*/  IMAD.WIDE.U32 R2, R0, 0x4, R4 ;  /* 0x0000000400027825 */ /* 0x002fca00078e0004 */
[----:B------:R-:W2:Y:S04]  /*00e0*/  LDG.E R7, desc[UR6][R2.64] ;  /* 0x0000000602077981 */ /* 0x000ea8000c1e1900 */
[----:B------:R-:W3:Y:S01]  /*00f0*/  LDG.E R9, desc[UR6][R2.64+0x4] ;  /* 0x0000040602097981 */ /* 0x000ee2000c1e1900 */
[----:B0-----:R-:W-:-:S04]  /*0100*/  LEA R0, R13, R0, 0x1 ;  /* 0x000000000d007211 */ /* 0x001fc800078e08ff */
[----:B------:R-:W-:Y:S01]  /*0110*/  ISETP.GE.U32.AND P0, PT, R0, UR8, PT ;  /* 0x0000000800007c0c */ /* 0x000fe2000bf06070 */
[----:B--2---:R-:W-:-:S04]  /*0120*/  FADD R6, R7, R6 ;  /* 0x0000000607067221 */ /* 0x004fc80000000000 */
[----:B---3--:R-:W-:-:S08]  /*0130*/  FADD R6, R6, R9 ;  /* 0x0000000906067221 */ /* 0x008fd00000000000 */
[----:B------:R-:W-:Y:S05]  /*0140*/  @!P0 BRA `(.L_x_122) ;  /* 0xfffffffc00e08947 */ /* 0x000fea000383ffff */
.L_x_121:
[----:B------:R-:W-:Y:S05]  /*0150*/  BSYNC.RECONVERGENT B0 ;  /* 0x0000000000007941 */ /* 0x000fea0003800200 */
.L_x_120:
        /* <DEDUP_REMOVED lines=13> */
.L_x_123:
        /* <DEDUP_REMOVED lines=13> */
.L_x_191:


//--------------------- .text._ZN2pf7reduce6IfLj2ELb1EEEvPT_S2_j --------------------------
	.section	.text._ZN2pf7reduce6IfLj2ELb1EEEvPT_S2_j,"ax",@progbits
	.align	128
        .global         _ZN2pf7reduce6IfLj2ELb1EEEvPT_S2_j
        .type           _ZN2pf7reduce6IfLj2ELb1EEEvPT_S2_j,@function
        .size           _ZN2pf7reduce6IfLj2ELb1EEEvPT_S2_j,(.L_x_192 - _ZN2pf7reduce6IfLj2ELb1EEEvPT_S2_j)
        .other          _ZN2pf7reduce6IfLj2ELb1EEEvPT_S2_j,@"STO_CUDA_ENTRY STV_DEFAULT"
_ZN2pf7reduce6IfLj2ELb1EEEvPT_S2_j:
.text._ZN2pf7reduce6IfLj2ELb1EEEvPT_S2_j:
[----:B------:R-:W-:Y:S01]  /*0000*/  LDC R1, c[0x0][0x37c] ;  /* 0x0000df00ff017b82 */ /* 0x000fe20000000800 */
[----:B------:R-:W0:Y:S01]  /*0010*/  S2R R9, SR_TID.X ;  /* 0x0000000000097919 */ /* 0x000e220000002100 */
[----:B------:R-:W1:Y:S01]  /*0020*/  LDCU UR8, c[0x0][0x390] ;  /* 0x00007200ff0877ac */ /* 0x000e620008000800 */
[----:B------:R-:W-:Y:S01]  /*0030*/  BSSY.RECONVERGENT B0, `(.L_x_124) ;  /* 0x0000014000007945 */ /* 0x000fe20003800200 */
[----:B------:R-:W-:Y:S01]  /*0040*/  HFMA2 R8, -RZ, RZ, 0, 0 ;  /* 0x00000000ff087431 */ /* 0x000fe200000001ff */
[----:B------:R-:W0:Y:S01]  /*0050*/  S2R R10, SR_CTAID.X ;  /* 0x00000000000a7919 */ /* 0x000e220000002500 */
[----:B------:R-:W2:Y:S01]  /*0060*/  LDCU.64 UR6, c[0x0][0x358] ;  /* 0x00006b00ff0677ac */ /* 0x000ea20008000a00 */
[----:B0-----:R-:W-:-:S04]  /*0070*/  LEA R0, R10, R9, 0x2 ;  /* 0x000000090a007211 */ /* 0x001fc800078e10ff */
[----:B-1----:R-:W-:-:S13]  /*0080*/  ISETP.GE.U32.AND P0, PT, R0, UR8, PT ;  /* 0x0000000800007c0c */ /* 0x002fda000bf06070 */
[----:B--2---:R-:W-:Y:S05]  /*0090*/  @P0 BRA `(.L_x_125) ;  /* 0x0000000000340947 */ /* 0x004fea0003800000 */
[----:B------:R-:W0:Y:S01]  /*00a0*/  LDC R11, c[0x0][0x370] ;  /* 0x0000dc00ff0b7b82 */ /* 0x000e220000000800 */
[----:B------:R-:W-:-:S07]  /*00b0*/  IMAD.MOV.U32 R8, RZ, RZ, RZ ;  /* 0x000000ffff087224 */ /* 0x000fce00078e00ff */
[----:B------:R-:W1:Y:S02]  /*00c0*/  LDC.64 R6, c[0x0][0x380] ;  /* 0x0000e000ff067b82 */ /* 0x000e640000000a00 */
.L_x_126:
[C---:B------:R-:W-:Y:S01]  /*00d0*/  IADD3 R5, PT, PT, R0.reuse, 0x2, RZ ;  /* 0x0000000200057810 */ /* 0x040fe20007ffe0ff */
[----:B-1----:R-:W-:-:S04]  /*00e0*/  IMAD.WIDE.U32 R2, R0, 0x4, R6 ;  /* 0x0000000400027825 */ /* 0x002fc800078e0006 */
[----:B------:R-:W-:Y:S02]  /*00f0*/  IMAD.WIDE.U32 R4, R5, 0x4, R6 ;  /* 0x0000000405047825 */ /* 0x000fe400078e0006 */
[----:B------:R-:W2:Y:S04]  /*0100*/  LDG.E R3, desc[UR6][R2.64] ;  /* 0x0000000602037981 */ /* 0x000ea8000c1e1900 */
[----:B------:R-:W3:Y:S01]  /*0110*/  LDG.E R5, desc[UR6][R4.64] ;  /* 0x0000000604057981 */ /* 0x000ee2000c1e1900 */
[----:B0-----:R-:W-:-:S05]  /*0120*/  IMAD R0, R11, 0x4, R0 ;  /* 0x000000040b007824 */ /* 0x001fca00078e0200 */
[----:B------:R-:W-:Y:S01]  /*0130*/  ISETP.GE.U32.AND P0, PT, R0, UR8, PT ;  /* 0x0000000800007c0c */ /* 0x000fe2000bf06070 */
[----:B--2---:R-:W-:-:S04]  /*0140*/  FADD R8, R3, R8 ;  /* 0x0000000803087221 */ /* 0x004fc80000000000 */
[----:B---3--:R-:W-:-:S08]  /*0150*/  FADD R8, R8, R5 ;  /* 0x0000000508087221 */ /* 0x008fd00000000000 */
[----:B------:R-:W-:Y:S05]  /*0160*/  @!P0 BRA `(.L_x_126) ;  /* 0xfffffffc00d88947 */ /* 0x000fea000383ffff */
.L_x_125:
[----:B------:R-:W-:Y:S05]  /*0170*/  BSYNC.RECONVERGENT B0 ;  /* 0x0000000000007941 */ /* 0x000fea0003800200 */
.L_x_124:
        /* <DEDUP_REMOVED lines=18> */
.L_x_127:
        /* <DEDUP_REMOVED lines=14> */
.L_x_192:


//--------------------- .text._ZN2pf7reduce6IfLj4ELb1EEEvPT_S2_j --------------------------
	.section	.text._ZN2pf7reduce6IfLj4ELb1EEEvPT_S2_j,"ax",@progbits
	.align	128
        .global         _ZN2pf7reduce6IfLj4ELb1EEEvPT_S2_j
        .type           _ZN2pf7reduce6IfLj4ELb1EEEvPT_S2_j,@function
        .size           _ZN2pf7reduce6IfLj4ELb1EEEvPT_S2_j,(.L_x_193 - _ZN2pf7reduce6IfLj4ELb1EEEvPT_S2_j)
        .other          _ZN2pf7reduce6IfLj4ELb1EEEvPT_S2_j,@"STO_CUDA_ENTRY STV_DEFAULT"
_ZN2pf7reduce6IfLj4ELb1EEEvPT_S2_j:
.text._ZN2pf7reduce6IfLj4ELb1EEEvPT_S2_j:
        /* <DEDUP_REMOVED lines=11> */
[----:B------:R-:W-:-:S07]  /*00b0*/  MOV R8, RZ ;  /* 0x000000ff00087202 */ /* 0x000fce0000000f00 */
[----:B------:R-:W1:Y:S02]  /*00c0*/  LDC.64 R6, c[0x0][0x380] ;  /* 0x0000e000ff067b82 */ /* 0x000e640000000a00 */
.L_x_130:
[C---:B------:R-:W-:Y:S01]  /*00d0*/  IADD3 R5, PT, PT, R0.reuse, 0x4, RZ ;  /* 0x0000000400057810 */ /* 0x040fe20007ffe0ff */
[----:B-1----:R-:W-:-:S04]  /*00e0*/  IMAD.WIDE.U32 R2, R0, 0x4, R6 ;  /* 0x0000000400027825 */ /* 0x002fc800078e0006 */
[----:B------:R-:W-:Y:S02]  /*00f0*/  IMAD.WIDE.U32 R4, R5, 0x4, R6 ;  /* 0x0000000405047825 */ /* 0x000fe400078e0006 */
[----:B------:R-:W2:Y:S04]  /*0100*/  LDG.E R3, desc[UR6][R2.64] ;  /* 0x0000000602037981 */ /* 0x000ea8000c1e1900 */
[----:B------:R-:W3:Y:S01]  /*0110*/  LDG.E R5, desc[UR6][R4.64] ;  /* 0x0000000604057981 */ /* 0x000ee2000c1e1900 */
[----:B0-----:R-:W-:-:S04]  /*0120*/  LEA R0, R11, R0, 0x3 ;  /* 0x000000000b007211 */ /* 0x001fc800078e18ff */
[----:B------:R-:W-:Y:S01]  /*0130*/  ISETP.GE.U32.AND P0, PT, R0, UR8, PT ;  /* 0x0000000800007c0c */ /* 0x000fe2000bf06070 */
[----:B--2---:R-:W-:-:S04]  /*0140*/  FADD R8, R3, R8 ;  /* 0x0000000803087221 */ /* 0x004fc80000000000 */
[----:B---3--:R-:W-:-:S08]  /*0150*/  FADD R8, R8, R5 ;  /* 0x0000000508087221 */ /* 0x008fd00000000000 */
[----:B------:R-:W-:Y:S05]  /*0160*/  @!P0 BRA `(.L_x_130) ;  /* 0xfffffffc00d88947 */ /* 0x000fea000383ffff */
.L_x_129:
[----:B------:R-:W-:Y:S05]  /*0170*/  BSYNC.RECONVERGENT B0 ;  /* 0x0000000000007941 */ /* 0x000fea0003800200 */
.L_x_128:
        /* <DEDUP_REMOVED lines=21> */
.L_x_131:
        /* <DEDUP_REMOVED lines=11> */
.L_x_193:


//--------------------- .text._ZN2pf7reduce6IfLj8ELb1EEEvPT_S2_j --------------------------
	.section	.text._ZN2pf7reduce6IfLj8ELb1EEEvPT_S2_j,"ax",@progbits
	.align	128
        .global         _ZN2pf7reduce6IfLj8ELb1EEEvPT_S2_j
        .type           _ZN2pf7reduce6IfLj8ELb1EEEvPT_S2_j,@function
        .size           _ZN2pf7reduce6IfLj8ELb1EEEvPT_S2_j,(.L_x_194 - _ZN2pf7reduce6IfLj8ELb1EEEvPT_S2_j)
        .other          _ZN2pf7reduce6IfLj8ELb1EEEvPT_S2_j,@"STO_CUDA_ENTRY STV_DEFAULT"
_ZN2pf7reduce6IfLj8ELb1EEEvPT_S2_j:
.text._ZN2pf7reduce6IfLj8ELb1EEEvPT_S2_j:
        /* <DEDUP_REMOVED lines=13> */
.L_x_134:
        /* <DEDUP_REMOVED lines=10> */
.L_x_133:
[----:B------:R-:W-:Y:S05]  /*0170*/  BSYNC.RECONVERGENT B0 ;  /* 0x0000000000007941 */ /* 0x000fea0003800200 */
.L_x_132:
        /* <DEDUP_REMOVED lines=24> */
.L_x_135:
        /* <DEDUP_REMOVED lines=16> */
.L_x_194:


//--------------------- .text._ZN2pf7reduce6IfLj16ELb1EEEvPT_S2_j --------------------------
	.section	.text._ZN2pf7reduce6IfLj16ELb1EEEvPT_S2_j,"ax",@progbits
	.align	128
        .global         _ZN2pf7reduce6IfLj16ELb1EEEvPT_S2_j
        .type           _ZN2pf7reduce6IfLj16ELb1EEEvPT_S2_j,@function
        .size           _ZN2pf7reduce6IfLj16ELb1EEEvPT_S2_j,(.L_x_195 - _ZN2pf7reduce6IfLj16ELb1EEEvPT_S2_j)
        .other          _ZN2pf7reduce6IfLj16ELb1EEEvPT_S2_j,@"STO_CUDA_ENTRY STV_DEFAULT"
_ZN2pf7reduce6IfLj16ELb1EEEvPT_S2_j:
.text._ZN2pf7reduce6IfLj16ELb1EEEvPT_S2_j:
        /* <DEDUP_REMOVED lines=13> */
.L_x_138:
        /* <DEDUP_REMOVED lines=10> */
.L_x_137:
[----:B------:R-:W-:Y:S05]  /*0170*/  BSYNC.RECONVERGENT B0 ;  /* 0x0000000000007941 */ /* 0x000fea0003800200 */
.L_x_136:
        /* <DEDUP_REMOVED lines=27> */
.L_x_139:
        /* <DEDUP_REMOVED lines=13> */
.L_x_195:


//--------------------- .text._ZN2pf7reduce6IfLj32ELb1EEEvPT_S2_j --------------------------
	.section	.text._ZN2pf7reduce6IfLj32ELb1EEEvPT_S2_j,"ax",@progbits
	.align	128
        .global         _ZN2pf7reduce6IfLj32ELb1EEEvPT_S2_j
        .type           _ZN2pf7reduce6IfLj32ELb1EEEvPT_S2_j,@function
        .size           _ZN2pf7reduce6IfLj32ELb1EEEvPT_S2_j,(.L_x_196 - _ZN2pf7reduce6IfLj32ELb1EEEvPT_S2_j)
        .other          _ZN2pf7reduce6IfLj32ELb1EEEvPT_S2_j,@"STO_CUDA_ENTRY STV_DEFAULT"
_ZN2pf7reduce6IfLj32ELb1EEEvPT_S2_j:
.text._ZN2pf7reduce6IfLj32ELb1EEEvPT_S2_j:
        /* <DEDUP_REMOVED lines=11> */
[----:B------:R-:W-:Y:S02]  /*00b0*/  MOV R9, R2 ;  /* 0x0000000200097202 */ /* 0x000fe40000000f00 */
[----:B------:R-:W-:-:S05]  /*00c0*/  MOV R8, RZ ;  /* 0x000000ff00087202 */ /* 0x000fca0000000f00 */
[----:B------:R-:W1:Y:S02]  /*00d0*/  LDC.64 R6, c[0x0][0x380] ;  /* 0x0000e000ff067b82 */ /* 0x000e640000000a00 */
.L_x_142:
        /* <DEDUP_REMOVED lines=10> */
.L_x_141:
[----:B------:R-:W-:Y:S05]  /*0180*/  BSYNC.RECONVERGENT B0 ;  /* 0x0000000000007941 */ /* 0x000fea0003800200 */
.L_x_140:
        /* <DEDUP_REMOVED lines=30> */
.L_x_143:
        /* <DEDUP_REMOVED lines=9> */
.L_x_196:


//--------------------- .text._ZN2pf7reduce6IfLj64ELb1EEEvPT_S2_j --------------------------
	.section	.text._ZN2pf7reduce6IfLj64ELb1EEEvPT_S2_j,"ax",@progbits
	.align	128
        .global         _ZN2pf7reduce6IfLj64ELb1EEEvPT_S2_j
        .type           _ZN2pf7reduce6IfLj64ELb1EEEvPT_S2_j,@function
        .size           _ZN2pf7reduce6IfLj64ELb1EEEvPT_S2_j,(.L_x_197 - _ZN2pf7reduce6IfLj64ELb1EEEvPT_S2_j)
        .other          _ZN2pf7reduce6IfLj64ELb1EEEvPT_S2_j,@"STO_CUDA_ENTRY STV_DEFAULT"
_ZN2pf7reduce6IfLj64ELb1EEEvPT_S2_j:
.text._ZN2pf7reduce6IfLj64ELb1EEEvPT_S2_j:
        /* <DEDUP_REMOVED lines=14> */
.L_x_146:
        /* <DEDUP_REMOVED lines=10> */
.L_x_145:
[----:B------:R-:W-:Y:S05]  /*0180*/  BSYNC.RECONVERGENT B0 ;  /* 0x0000000000007941 */ /* 0x000fea0003800200 */
.L_x_144:
        /* <DEDUP_REMOVED lines=33> */
.L_x_147:
        /* <DEDUP_REMOVED lines=14> */
.L_x_197:


//--------------------- .text._ZN2pf7reduce6IfLj128ELb1EEEvPT_S2_j --------------------------
	.section	.text._ZN2pf7reduce6IfLj128ELb1EEEvPT_S2_j,"ax",@progbits
	.align	128
        .global         _ZN2pf7reduce6IfLj128ELb1EEEvPT_S2_j
        .type           _ZN2pf7reduce6IfLj128ELb1EEEvPT_S2_j,@function
        .size           _ZN2pf7reduce6IfLj128ELb1EEEvPT_S2_j,(.L_x_198 - _ZN2pf7reduce6IfLj128ELb1EEEvPT_S2_j)
        .other          _ZN2pf7reduce6IfLj128ELb1EEEvPT_S2_j,@"STO_CUDA_ENTRY STV_DEFAULT"
_ZN2pf7reduce6IfLj128ELb1EEEvPT_S2_j:
.text._ZN2pf7reduce6IfLj128ELb1EEEvPT_S2_j:
        /* <DEDUP_REMOVED lines=14> */
.L_x_150:
        /* <DEDUP_REMOVED lines=10> */
.L_x_149:
[----:B------:R-:W-:Y:S05]  /*0180*/  BSYNC.RECONVERGENT B0 ;  /* 0x0000000000007941 */ /* 0x000fea0003800200 */
.L_x_148:
        /* <DEDUP_REMOVED lines=38> */
.L_x_151:
        /* <DEDUP_REMOVED lines=9> */
.L_x_198:


//--------------------- .text._ZN2pf7reduce6IfLj256ELb1EEEvPT_S2_j --------------------------
	.section	.text._ZN2pf7reduce6IfLj256ELb1EEEvPT_S2_j,"ax",@progbits
	.align	128
        .global         _ZN2pf7reduce6IfLj256ELb1EEEvPT_S2_j
        .type           _ZN2pf7reduce6IfLj256ELb1EEEvPT_S2_j,@function
        .size           _ZN2pf7reduce6IfLj256ELb1EEEvPT_S2_j,(.L_x_199 - _ZN2pf7reduce6IfLj256ELb1EEEvPT_S2_j)
        .other          _ZN2pf7reduce6IfLj256ELb1EEEvPT_S2_j,@"STO_CUDA_ENTRY STV_DEFAULT"
_ZN2pf7reduce6IfLj256ELb1EEEvPT_S2_j:
.text._ZN2pf7reduce6IfLj256ELb1EEEvPT_S2_j:
        /* <DEDUP_REMOVED lines=13> */
.L_x_154:
        /* <DEDUP_REMOVED lines=10> */
.L_x_153:
[----:B------:R-:W-:Y:S05]  /*0170*/  BSYNC.RECONVERGENT B0 ;  /* 0x0000000000007941 */ /* 0x000fea0003800200 */
.L_x_152:
        /* <DEDUP_REMOVED lines=43> */
.L_x_155:
        /* <DEDUP_REMOVED lines=13> */
.L_x_199:


//--------------------- .text._ZN2pf7reduce6IfLj512ELb1EEEvPT_S2_j --------------------------
	.section	.text._ZN2pf7reduce6IfLj512ELb1EEEvPT_S2_j,"ax",@progbits
	.align	128
        .global         _ZN2pf7reduce6IfLj512ELb1EEEvPT_S2_j
        .type           _ZN2pf7reduce6IfLj512ELb1EEEvPT_S2_j,@function
        .size           _ZN2pf7reduce6IfLj512ELb1EEEvPT_S2_j,(.L_x_200 - _ZN2pf7reduce6IfLj512ELb1EEEvPT_S2_j)
        .other          _ZN2pf7reduce6IfLj512ELb1EEEvPT_S2_j,@"STO_CUDA_ENTRY STV_DEFAULT"
_ZN2pf7reduce6IfLj512ELb1EEEvPT_S2_j:
.text._ZN2pf7reduce6IfLj512ELb1EEEvPT_S2_j:
[----:B------:R-:W-:Y:S01]  /*0000*/  LDC R1, c[0x0][0x37c] ;  /* 0x0000df00ff017b82 */ /* 0x000fe20000000800 */
[----:B------:R-:W0:Y:S01]  /*0010*/  S2R R0, SR_CTAID.X ;  /* 0x0000000000007919 */ /* 0x000e220000002500 */
[----:B------:R-:W1:Y:S01]  /*0020*/  LDCU UR8, c[0x0][0x390] ;  /* 0x00007200ff0877ac */ /* 0x000e620008000800 */
[----:B------:R-:W-:Y:S01]  /*0030*/  BSSY.RECONVERGENT B0, `(.L_x_156) ;  /* 0x0000015000007945 */ /* 0x000fe20003800200 */
[----:B------:R-:W-:Y:S01]  /*0040*/  HFMA2 R10, -RZ, RZ, 0, 0 ;  /* 0x00000000ff0a7431 */ /* 0x000fe200000001ff */
[----:B------:R-:W2:Y:S01]  /*0050*/  S2R R2, SR_TID.X ;  /* 0x0000000000027919 */ /* 0x000ea20000002100 */
[----:B------:R-:W3:Y:S01]  /*0060*/  LDCU.64 UR6, c[0x0][0x358] ;  /* 0x00006b00ff0677ac */ /* 0x000ee20008000a00 */
[----:B0-----:R-:W-:-:S04]  /*0070*/  SHF.L.U32 R3, R0, 0xa, RZ ;  /* 0x0000000a00037819 */ /* 0x001fc800000006ff */
[----:B--2---:R-:W-:-:S04]  /*0080*/  LOP3.LUT R3, R3, R2, RZ, 0xfc, !PT ;  /* 0x0000000203037212 */ /* 0x004fc800078efcff */
[----:B-1----:R-:W-:-:S13]  /*0090*/  ISETP.GE.U32.AND P0, PT, R3, UR8, PT ;  /* 0x0000000803007c0c */ /* 0x002fda000bf06070 */
[----:B---3--:R-:W-:Y:S05]  /*00a0*/  @P0 BRA `(.L_x_157) ;  /* 0x0000000000340947 */ /* 0x008fea0003800000 */
[----:B------:R-:W0:Y:S01]  /*00b0*/  LDC R12, c[0x0][0x370] ;  /* 0x0000dc00ff0c7b82 */ /* 0x000e220000000800 */
[----:B------:R-:W-:-:S07]  /*00c0*/  MOV R10, RZ ;  /* 0x000000ff000a7202 */ /* 0x000fce0000000f00 */
[----:B------:R-:W1:Y:S02]  /*00d0*/  LDC.64 R8, c[0x0][0x380] ;  /* 0x0000e000ff087b82 */ /* 0x000e640000000a00 */
.L_x_158:
        /* <DEDUP_REMOVED lines=10> */
.L_x_157:
[----:B------:R-:W-:Y:S05]  /*0180*/  BSYNC.RECONVERGENT B0 ;  /* 0x0000000000007941 */ /* 0x000fea0003800200 */
.L_x_156:
        /* <DEDUP_REMOVED lines=48> */
.L_x_159:
        /* <DEDUP_REMOVED lines=15> */
.L_x_200:


//--------------------- .text._ZN2pf7saxpy_KEifPfS0_ --------------------------
	.section	.text._ZN2pf7saxpy_KEifPfS0_,"ax",@progbits
	.align	128
        .global         _ZN2pf7saxpy_KEifPfS0_
        .type           _ZN2pf7saxpy_KEifPfS0_,@function
        .size           _ZN2pf7saxpy_KEifPfS0_,(.L_x_201 - _ZN2pf7saxpy_KEifPfS0_)
        .other          _ZN2pf7saxpy_KEifPfS0_,@"STO_CUDA_ENTRY STV_DEFAULT"
_ZN2pf7saxpy_KEifPfS0_:
.text._ZN2pf7saxpy_KEifPfS0_:
[----:B------:R-:W-:Y:S01]  /*0000*/  LDC R1, c[0x0][0x37c] ;  /* 0x0000df00ff017b82 */ /* 0x000fe20000000800 */
[----:B------:R-:W0:Y:S07]  /*0010*/  S2R R0, SR_TID.X ;  /* 0x0000000000007919 */ /* 0x000e2e0000002100 */
[----:B------:R-:W0:Y:S01]  /*0020*/  S2UR UR4, SR_CTAID.X ;  /* 0x00000000000479c3 */ /* 0x000e220000002500 */
[----:B------:R-:W1:Y:S07]  /*0030*/  LDCU UR5, c[0x0][0x380] ;  /* 0x00007000ff0577ac */ /* 0x000e6e0008000800 */
[----:B------:R-:W0:Y:S02]  /*0040*/  LDC R7, c[0x0][0x360] ;  /* 0x0000d800ff077b82 */ /* 0x000e240000000800 */
[----:B0-----:R-:W-:-:S05]  /*0050*/  IMAD R7, R7, UR4, R0 ;  /* 0x0000000407077c24 */ /* 0x001fca000f8e0200 */
[----:B-1----:R-:W-:-:S13]  /*0060*/  ISETP.GE.AND P0, PT, R7, UR5, PT ;  /* 0x0000000507007c0c */ /* 0x002fda000bf06270 */
[----:B------:R-:W-:Y:S05]  /*0070*/  @P0 EXIT ;  /* 0x000000000000094d */ /* 0x000fea0003800000 */
[----:B------:R-:W0:Y:S01]  /*0080*/  LDC.64 R2, c[0x0][0x388] ;  /* 0x0000e200ff027b82 */ /* 0x000e220000000a00 */
[----:B------:R-:W1:Y:S01]  /*0090*/  LDCU.64 UR4, c[0x0][0x358] ;  /* 0x00006b00ff0477ac */ /* 0x000e620008000a00 */
[----:B------:R-:W2:Y:S06]  /*00a0*/  LDCU UR6, c[0x0][0x384] ;  /* 0x00007080ff0677ac */ /* 0x000eac0008000800 */
[----:B------:R-:W3:Y:S01]  /*00b0*/  LDC.64 R4, c[0x0][0x390] ;  /* 0x0000e400ff047b82 */ /* 0x000ee20000000a00 */
[----:B0-----:R-:W-:-:S06]  /*00c0*/  IMAD.WIDE R2, R7, 0x4, R2 ;  /* 0x0000000407027825 */ /* 0x001fcc00078e0202 */
[----:B-1----:R-:W2:Y:S01]  /*00d0*/  LDG.E R2, desc[UR4][R2.64] ;  /* 0x0000000402027981 */ /* 0x002ea2000c1e1900 */
[----:B---3--:R-:W-:-:S05]  /*00e0*/  IMAD.WIDE R4, R7, 0x4, R4 ;  /* 0x0000000407047825 */ /* 0x008fca00078e0204 */
[----:B------:R-:W2:Y:S02]  /*00f0*/  LDG.E R7, desc[UR4][R4.64] ;  /* 0x0000000404077981 */ /* 0x000ea4000c1e1900 */
[----:B--2---:R-:W-:-:S05]  /*0100*/  FFMA R7, R2, UR6, R7 ;  /* 0x0000000602077c23 */ /* 0x004fca0008000007 */
[----:B------:R-:W-:Y:S01]  /*0110*/  STG.E desc[UR4][R4.64], R7 ;  /* 0x0000000704007986 */ /* 0x000fe2000c101904 */
[----:B------:R-:W-:Y:S05]  /*0120*/  EXIT ;  /* 0x000000000000794d */ /* 0x000fea0003800000 */
.L_x_160:
        /* <DEDUP_REMOVED lines=13> */
.L_x_201:


//--------------------- .nv.shared._ZN2pf7reduce6IiLj1ELb0EEEvPT_S2_j --------------------------
	.section	.nv.shared._ZN2pf7reduce6IiLj1ELb0EEEvPT_S2_j,"aw",@nobits
	.sectionflags	@""
	.align	16
	.zero		1024


//--------------------- .nv.shared.reserved.0     --------------------------
	.section	.nv.shared.reserved.0,"aw",@nobits
	.weak		__nv_reservedSMEM_offset_0_alias
	.size		__nv_reservedSMEM_offset_0_alias, 0, 64
	.other		__nv_reservedSMEM_offset_0_alias,@"STO_CUDA_RESERVED_SHARED STV_DEFAULT"
__nv_reservedSMEM_offset_0_alias:
	.zero		0
	.zero		64


//--------------------- .nv.shared._ZN2pf7reduce6IiLj2ELb0EEEvPT_S2_j --------------------------
	.section	.nv.shared._ZN2pf7reduce6IiLj2ELb0EEEvPT_S2_j,"aw",@nobits
	.sectionflags	@""
	.align	16
	.zero		1024


//--------------------- .nv.shared._ZN2pf7reduce6IiLj4ELb0EEEvPT_S2_j --------------------------
	.section	.nv.shared._ZN2pf7reduce6IiLj4ELb0EEEvPT_S2_j,"aw",@nobits
	.sectionflags	@""
	.align	16
	.zero		1024


//--------------------- .nv.shared._ZN2pf7reduce6IiLj8ELb0EEEvPT_S2_j --------------------------
	.section	.nv.shared._ZN2pf7reduce6IiLj8ELb0EEEvPT_S2_j,"aw",@nobits
	.sectionflags	@""
	.align	16
	.zero		1024


//--------------------- .nv.shared._ZN2pf7reduce6IiLj16ELb0EEEvPT_S2_j --------------------------
	.section	.nv.shared._ZN2pf7reduce6IiLj16ELb0EEEvPT_S2_j,"aw",@nobits
	.sectionflags	@""
	.align	16
	.zero		1024


//--------------------- .nv.shared._ZN2pf7reduce6IiLj32ELb0EEEvPT_S2_j --------------------------
	.section	.nv.shared._ZN2pf7reduce6IiLj32ELb0EEEvPT_S2_j,"aw",@nobits
	.sectionflags	@""
	.align	16
	.zero		1024


//--------------------- .nv.shared._ZN2pf7reduce6IiLj64ELb0EEEvPT_S2_j --------------------------
	.section	.nv.shared._ZN2pf7reduce6IiLj64ELb0EEEvPT_S2_j,"aw",@nobits
	.sectionflags	@""
	.align	16
	.zero		1024


//--------------------- .nv.shared._ZN2pf7reduce6IiLj128ELb0EEEvPT_S2_j --------------------------
	.section	.nv.shared._ZN2pf7reduce6IiLj128ELb0EEEvPT_S2_j,"aw",@nobits
	.sectionflags	@""
	.align	16
	.zero		1024


//--------------------- .nv.shared._ZN2pf7reduce6IiLj256ELb0EEEvPT_S2_j --------------------------
	.section	.nv.shared._ZN2pf7reduce6IiLj256ELb0EEEvPT_S2_j,"aw",@nobits
	.sectionflags	@""
	.align	16
	.zero		1024


//--------------------- .nv.shared._ZN2pf7reduce6IiLj512ELb0EEEvPT_S2_j --------------------------
	.section	.nv.shared._ZN2pf7reduce6IiLj512ELb0EEEvPT_S2_j,"aw",@nobits
	.sectionflags	@""
	.align	16
	.zero		1024


//--------------------- .nv.shared._ZN2pf7reduce6IiLj1ELb1EEEvPT_S2_j --------------------------
	.section	.nv.shared._ZN2pf7reduce6IiLj1ELb1EEEvPT_S2_j,"aw",@nobits
	.sectionflags	@""
	.align	16
	.zero		1024


//--------------------- .nv.shared._ZN2pf7reduce6IiLj2ELb1EEEvPT_S2_j --------------------------
	.section	.nv.shared._ZN2pf7reduce6IiLj2ELb1EEEvPT_S2_j,"aw",@nobits
	.sectionflags	@""
	.align	16
	.zero		1024


//--------------------- .nv.shared._ZN2pf7reduce6IiLj4ELb1EEEvPT_S2_j --------------------------
	.section	.nv.shared._ZN2pf7reduce6IiLj4ELb1EEEvPT_S2_j,"aw",@nobits
	.sectionflags	@""
	.align	16
	.zero		1024


//--------------------- .nv.shared._ZN2pf7reduce6IiLj8ELb1EEEvPT_S2_j --------------------------
	.section	.nv.shared._ZN2pf7reduce6IiLj8ELb1EEEvPT_S2_j,"aw",@nobits
	.sectionflags	@""
	.align	16
	.zero		1024


//--------------------- .nv.shared._ZN2pf7reduce6IiLj16ELb1EEEvPT_S2_j --------------------------
	.section	.nv.shared._ZN2pf7reduce6IiLj16ELb1EEEvPT_S2_j,"aw",@nobits
	.sectionflags	@""
	.align	16
	.zero		1024


//--------------------- .nv.shared._ZN2pf7reduce6IiLj32ELb1EEEvPT_S2_j --------------------------
	.section	.nv.shared._ZN2pf7reduce6IiLj32ELb1EEEvPT_S2_j,"aw",@nobits
	.sectionflags	@""
	.align	16
	.zero		1024


//--------------------- .nv.shared._ZN2pf7reduce6IiLj64ELb1EEEvPT_S2_j --------------------------
	.section	.nv.shared._ZN2pf7reduce6IiLj64ELb1EEEvPT_S2_j,"aw",@nobits
	.sectionflags	@""
	.align	16
	.zero		1024


//--------------------- .nv.shared._ZN2pf7reduce6IiLj128ELb1EEEvPT_S2_j --------------------------
	.section	.nv.shared._ZN2pf7reduce6IiLj128ELb1EEEvPT_S2_j,"aw",@nobits
	.sectionflags	@""
	.align	16
	.zero		1024


//--------------------- .nv.shared._ZN2pf7reduce6IiLj256ELb1EEEvPT_S2_j --------------------------
	.section	.nv.shared._ZN2pf7reduce6IiLj256ELb1EEEvPT_S2_j,"aw",@nobits
	.sectionflags	@""
	.align	16
	.zero		1024


//--------------------- .nv.shared._ZN2pf7reduce6IiLj512ELb1EEEvPT_S2_j --------------------------
	.section	.nv.shared._ZN2pf7reduce6IiLj512ELb1EEEvPT_S2_j,"aw",@nobits
	.sectionflags	@""
	.align	16
	.zero		1024


//--------------------- .nv.shared._ZN2pf7reduce6IfLj1ELb0EEEvPT_S2_j --------------------------
	.section	.nv.shared._ZN2pf7reduce6IfLj1ELb0EEEvPT_S2_j,"aw",@nobits
	.sectionflags	@""
	.align	16
	.zero		1024


//--------------------- .nv.shared._ZN2pf7reduce6IfLj2ELb0EEEvPT_S2_j --------------------------
	.section	.nv.shared._ZN2pf7reduce6IfLj2ELb0EEEvPT_S2_j,"aw",@nobits
	.sectionflags	@""
	.align	16
	.zero		1024


//--------------------- .nv.shared._ZN2pf7reduce6IfLj4ELb0EEEvPT_S2_j --------------------------
	.section	.nv.shared._ZN2pf7reduce6IfLj4ELb0EEEvPT_S2_j,"aw",@nobits
	.sectionflags	@""
	.align	16
	.zero		1024


//--------------------- .nv.shared._ZN2pf7reduce6IfLj8ELb0EEEvPT_S2_j --------------------------
	.section	.nv.shared._ZN2pf7reduce6IfLj8ELb0EEEvPT_S2_j,"aw",@nobits
	.sectionflags	@""
	.align	16
	.zero		1024


//--------------------- .nv.shared._ZN2pf7reduce6IfLj16ELb0EEEvPT_S2_j --------------------------
	.section	.nv.shared._ZN2pf7reduce6IfLj16ELb0EEEvPT_S2_j,"aw",@nobits
	.sectionflags	@""
	.align	16
	.zero		1024


//--------------------- .nv.shared._ZN2pf7reduce6IfLj32ELb0EEEvPT_S2_j --------------------------
	.section	.nv.shared._ZN2pf7reduce6IfLj32ELb0EEEvPT_S2_j,"aw",@nobits
	.sectionflags	@""
	.align	16
	.zero		1024


//--------------------- .nv.shared._ZN2pf7reduce6IfLj64ELb0EEEvPT_S2_j --------------------------
	.section	.nv.shared._ZN2pf7reduce6IfLj64ELb0EEEvPT_S2_j,"aw",@nobits
	.sectionflags	@""
	.align	16
	.zero		1024


//--------------------- .nv.shared._ZN2pf7reduce6IfLj128ELb0EEEvPT_S2_j --------------------------
	.section	.nv.shared._ZN2pf7reduce6IfLj128ELb0EEEvPT_S2_j,"aw",@nobits
	.sectionflags	@""
	.align	16
	.zero		1024


//--------------------- .nv.shared._ZN2pf7reduce6IfLj256ELb0EEEvPT_S2_j --------------------------
	.section	.nv.shared._ZN2pf7reduce6IfLj256ELb0EEEvPT_S2_j,"aw",@nobits
	.sectionflags	@""
	.align	16
	.zero		1024


//--------------------- .nv.shared._ZN2pf7reduce6IfLj512ELb0EEEvPT_S2_j --------------------------
	.section	.nv.shared._ZN2pf7reduce6IfLj512ELb0EEEvPT_S2_j,"aw",@nobits
	.sectionflags	@""
	.align	16
	.zero		1024


//--------------------- .nv.shared._ZN2pf7reduce6IfLj1ELb1EEEvPT_S2_j --------------------------
	.section	.nv.shared._ZN2pf7reduce6IfLj1ELb1EEEvPT_S2_j,"aw",@nobits
	.sectionflags	@""
	.align	16
	.zero		1024


//--------------------- .nv.shared._ZN2pf7reduce6IfLj2ELb1EEEvPT_S2_j --------------------------
	.section	.nv.shared._ZN2pf7reduce6IfLj2ELb1EEEvPT_S2_j,"aw",@nobits
	.sectionflags	@""
	.align	16
	.zero		1024


//--------------------- .nv.shared._ZN2pf7reduce6IfLj4ELb1EEEvPT_S2_j --------------------------
	.section	.nv.shared._ZN2pf7reduce6IfLj4ELb1EEEvPT_S2_j,"aw",@nobits
	.sectionflags	@""
	.align	16
	.zero		1024


//--------------------- .nv.shared._ZN2pf7reduce6IfLj8ELb1EEEvPT_S2_j --------------------------
	.section	.nv.shared._ZN2pf7reduce6IfLj8ELb1EEEvPT_S2_j,"aw",@nobits
	.sectionflags	@""
	.align	16
	.zero		1024


//--------------------- .nv.shared._ZN2pf7reduce6IfLj16ELb1EEEvPT_S2_j --------------------------
	.section	.nv.shared._ZN2pf7reduce6IfLj16ELb1EEEvPT_S2_j,"aw",@nobits
	.sectionflags	@""
	.align	16
	.zero		1024


//--------------------- .nv.shared._ZN2pf7reduce6IfLj32ELb1EEEvPT_S2_j --------------------------
	.section	.nv.shared._ZN2pf7reduce6IfLj32ELb1EEEvPT_S2_j,"aw",@nobits
	.sectionflags	@""
	.align	16
	.zero		1024


//--------------------- .nv.shared._ZN2pf7reduce6IfLj64ELb1EEEvPT_S2_j --------------------------
	.section	.nv.shared._ZN2pf7reduce6IfLj64ELb1EEEvPT_S2_j,"aw",@nobits
	.sectionflags	@""
	.align	16
	.zero		1024


//--------------------- .nv.shared._ZN2pf7reduce6IfLj128ELb1EEEvPT_S2_j --------------------------
	.section	.nv.shared._ZN2pf7reduce6IfLj128ELb1EEEvPT_S2_j,"aw",@nobits
	.sectionflags	@""
	.align	16
	.zero		1024


//--------------------- .nv.shared._ZN2pf7reduce6IfLj256ELb1EEEvPT_S2_j --------------------------
	.section	.nv.shared._ZN2pf7reduce6IfLj256ELb1EEEvPT_S2_j,"aw",@nobits
	.sectionflags	@""
	.align	16
	.zero		1024


//--------------------- .nv.shared._ZN2pf7reduce6IfLj512ELb1EEEvPT_S2_j --------------------------
	.section	.nv.shared._ZN2pf7reduce6IfLj512ELb1EEEvPT_S2_j,"aw",@nobits
	.sectionflags	@""
	.align	16
	.zero		1024


//--------------------- .nv.shared._ZN2pf7saxpy_KEifPfS0_ --------------------------
	.section	.nv.shared._ZN2pf7saxpy_KEifPfS0_,"aw",@nobits
	.sectionflags	@""
	.align	16
	.zero		1024


//--------------------- .nv.constant0._ZN2pf7reduce6IiLj1ELb0EEEvPT_S2_j --------------------------
	.section	.nv.constant0._ZN2pf7reduce6IiLj1ELb0EEEvPT_S2_j,"a",@progbits
	.sectionflags	@""
	.align	4
.nv.constant0._ZN2pf7reduce6IiLj1ELb0EEEvPT_S2_j:
	.zero		916


//--------------------- .nv.constant0._ZN2pf7reduce6IiLj2ELb0EEEvPT_S2_j --------------------------
	.section	.nv.constant0._ZN2pf7reduce6IiLj2ELb0EEEvPT_S2_j,"a",@progbits
	.sectionflags	@""
	.align	4
.nv.constant0._ZN2pf7reduce6IiLj2ELb0EEEvPT_S2_j:
	.zero		916


//--------------------- .nv.constant0._ZN2pf7reduce6IiLj4ELb0EEEvPT_S2_j --------------------------
	.section	.nv.constant0._ZN2pf7reduce6IiLj4ELb0EEEvPT_S2_j,"a",@progbits
	.sectionflags	@""
	.align	4
.nv.constant0._ZN2pf7reduce6IiLj4ELb0EEEvPT_S2_j:
	.zero		916


//--------------------- .nv.constant0._ZN2pf7reduce6IiLj8ELb0EEEvPT_S2_j --------------------------
	.section	.nv.constant0._ZN2pf7reduce6IiLj8ELb0EEEvPT_S2_j,"a",@progbits
	.sectionflags	@""
	.align	4
.nv.constant0._ZN2pf7reduce6IiLj8ELb0EEEvPT_S2_j:
	.zero		916


//--------------------- .nv.constant0._ZN2pf7reduce6IiLj16ELb0EEEvPT_S2_j --------------------------
	.section	.nv.constant0._ZN2pf7reduce6IiLj16ELb0EEEvPT_S2_j,"a",@progbits
	.sectionflags	@""
	.align	4
.nv.constant0._ZN2pf7reduce6IiLj16ELb0EEEvPT_S2_j:
	.zero		916


//--------------------- .nv.constant0._ZN2pf7reduce6IiLj32ELb0EEEvPT_S2_j --------------------------
	.section	.nv.constant0._ZN2pf7reduce6IiLj32ELb0EEEvPT_S2_j,"a",@progbits
	.sectionflags	@""
	.align	4
.nv.constant0._ZN2pf7reduce6IiLj32ELb0EEEvPT_S2_j:
	.zero		916


//--------------------- .nv.constant0._ZN2pf7reduce6IiLj64ELb0EEEvPT_S2_j --------------------------
	.section	.nv.constant0._ZN2pf7reduce6IiLj64ELb0EEEvPT_S2_j,"a",@progbits
	.sectionflags	@""
	.align	4
.nv.constant0._ZN2pf7reduce6IiLj64ELb0EEEvPT_S2_j:
	.zero		916


//--------------------- .nv.constant0._ZN2pf7reduce6IiLj128ELb0EEEvPT_S2_j --------------------------
	.section	.nv.constant0._ZN2pf7reduce6IiLj128ELb0EEEvPT_S2_j,"a",@progbits
	.sectionflags	@""
	.align	4
.nv.constant0._ZN2pf7reduce6IiLj128ELb0EEEvPT_S2_j:
	.zero		916


//--------------------- .nv.constant0._ZN2pf7reduce6IiLj256ELb0EEEvPT_S2_j --------------------------
	.section	.nv.constant0._ZN2pf7reduce6IiLj256ELb0EEEvPT_S2_j,"a",@progbits
	.sectionflags	@""
	.align	4
.nv.constant0._ZN2pf7reduce6IiLj256ELb0EEEvPT_S2_j:
	.zero		916


//--------------------- .nv.constant0._ZN2pf7reduce6IiLj512ELb0EEEvPT_S2_j --------------------------
	.section	.nv.constant0._ZN2pf7reduce6IiLj512ELb0EEEvPT_S2_j,"a",@progbits
	.sectionflags	@""
	.align	4
.nv.constant0._ZN2pf7reduce6IiLj512ELb0EEEvPT_S2_j:
	.zero		916


//--------------------- .nv.constant0._ZN2pf7reduce6IiLj1ELb1EEEvPT_S2_j --------------------------
	.section	.nv.constant0._ZN2pf7reduce6IiLj1ELb1EEEvPT_S2_j,"a",@progbits
	.sectionflags	@""
	.align	4
.nv.constant0._ZN2pf7reduce6IiLj1ELb1EEEvPT_S2_j:
	.zero		916


//--------------------- .nv.constant0._ZN2pf7reduce6IiLj2ELb1EEEvPT_S2_j --------------------------
	.section	.nv.constant0._ZN2pf7reduce6IiLj2ELb1EEEvPT_S2_j,"a",@progbits
	.sectionflags	@""
	.align	4
.nv.constant0._ZN2pf7reduce6IiLj2ELb1EEEvPT_S2_j:
	.zero		916


//--------------------- .nv.constant0._ZN2pf7reduce6IiLj4ELb1EEEvPT_S2_j --------------------------
	.section	.nv.constant0._ZN2pf7reduce6IiLj4ELb1EEEvPT_S2_j,"a",@progbits
	.sectionflags	@""
	.align	4
.nv.constant0._ZN2pf7reduce6IiLj4ELb1EEEvPT_S2_j:
	.zero		916


//--------------------- .nv.constant0._ZN2pf7reduce6IiLj8ELb1EEEvPT_S2_j --------------------------
	.section	.nv.constant0._ZN2pf7reduce6IiLj8ELb1EEEvPT_S2_j,"a",@progbits
	.sectionflags	@""
	.align	4
.nv.constant0._ZN2pf7reduce6IiLj8ELb1EEEvPT_S2_j:
	.zero		916


//--------------------- .nv.constant0._ZN2pf7reduce6IiLj16ELb1EEEvPT_S2_j --------------------------
	.section	.nv.constant0._ZN2pf7reduce6IiLj16ELb1EEEvPT_S2_j,"a",@progbits
	.sectionflags	@""
	.align	4
.nv.constant0._ZN2pf7reduce6IiLj16ELb1EEEvPT_S2_j:
	.zero		916


//--------------------- .nv.constant0._ZN2pf7reduce6IiLj32ELb1EEEvPT_S2_j --------------------------
	.section	.nv.constant0._ZN2pf7reduce6IiLj32ELb1EEEvPT_S2_j,"a",@progbits
	.sectionflags	@""
	.align	4
.nv.constant0._ZN2pf7reduce6IiLj32ELb1EEEvPT_S2_j:
	.zero		916


//--------------------- .nv.constant0._ZN2pf7reduce6IiLj64ELb1EEEvPT_S2_j --------------------------
	.section	.nv.constant0._ZN2pf7reduce6IiLj64ELb1EEEvPT_S2_j,"a",@progbits
	.sectionflags	@""
	.align	4
.nv.constant0._ZN2pf7reduce6IiLj64ELb1EEEvPT_S2_j:
	.zero		916


//--------------------- .nv.constant0._ZN2pf7reduce6IiLj128ELb1EEEvPT_S2_j --------------------------
	.section	.nv.constant0._ZN2pf7reduce6IiLj128ELb1EEEvPT_S2_j,"a",@progbits
	.sectionflags	@""
	.align	4
.nv.constant0._ZN2pf7reduce6IiLj128ELb1EEEvPT_S2_j:
	.zero		916


//--------------------- .nv.constant0._ZN2pf7reduce6IiLj256ELb1EEEvPT_S2_j --------------------------
	.section	.nv.constant0._ZN2pf7reduce6IiLj256ELb1EEEvPT_S2_j,"a",@progbits
	.sectionflags	@""
	.align	4
.nv.constant0._ZN2pf7reduce6IiLj256ELb1EEEvPT_S2_j:
	.zero		916


//--------------------- .nv.constant0._ZN2pf7reduce6IiLj512ELb1EEEvPT_S2_j --------------------------
	.section	.nv.constant0._ZN2pf7reduce6IiLj512ELb1EEEvPT_S2_j,"a",@progbits
	.sectionflags	@""
	.align	4
.nv.constant0._ZN2pf7reduce6IiLj512ELb1EEEvPT_S2_j:
	.zero		916


//--------------------- .nv.constant0._ZN2pf7reduce6IfLj1ELb0EEEvPT_S2_j --------------------------
	.section	.nv.constant0._ZN2pf7reduce6IfLj1ELb0EEEvPT_S2_j,"a",@progbits
	.sectionflags	@""
	.align	4
.nv.constant0._ZN2pf7reduce6IfLj1ELb0EEEvPT_S2_j:
	.zero		916


//--------------------- .nv.constant0._ZN2pf7reduce6IfLj2ELb0EEEvPT_S2_j --------------------------
	.section	.nv.constant0._ZN2pf7reduce6IfLj2ELb0EEEvPT_S2_j,"a",@progbits
	.sectionflags	@""
	.align	4
.nv.constant0._ZN2pf7reduce6IfLj2ELb0EEEvPT_S2_j:
	.zero		916


//--------------------- .nv.constant0._ZN2pf7reduce6IfLj4ELb0EEEvPT_S2_j --------------------------
	.section	.nv.constant0._ZN2pf7reduce6IfLj4ELb0EEEvPT_S2_j,"a",@progbits
	.sectionflags	@""
	.align	4
.nv.constant0._ZN2pf7reduce6IfLj4ELb0EEEvPT_S2_j:
	.zero		916


//--------------------- .nv.constant0._ZN2pf7reduce6IfLj8ELb0EEEvPT_S2_j --------------------------
	.section	.nv.constant0._ZN2pf7reduce6IfLj8ELb0EEEvPT_S2_j,"a",@progbits
	.sectionflags	@""
	.align	4
.nv.constant0._ZN2pf7reduce6IfLj8ELb0EEEvPT_S2_j:
	.zero		916


//--------------------- .nv.constant0._ZN2pf7reduce6IfLj16ELb0EEEvPT_S2_j --------------------------
	.section	.nv.constant0._ZN2pf7reduce6IfLj16ELb0EEEvPT_S2_j,"a",@progbits
	.sectionflags	@""
	.align	4
.nv.constant0._ZN2pf7reduce6IfLj16ELb0EEEvPT_S2_j:
	.zero		916


//--------------------- .nv.constant0._ZN2pf7reduce6IfLj32ELb0EEEvPT_S2_j --------------------------
	.section	.nv.constant0._ZN2pf7reduce6IfLj32ELb0EEEvPT_S2_j,"a",@progbits
	.sectionflags	@""
	.align	4
.nv.constant0._ZN2pf7reduce6IfLj32ELb0EEEvPT_S2_j:
	.zero		916


//--------------------- .nv.constant0._ZN2pf7reduce6IfLj64ELb0EEEvPT_S2_j --------------------------
	.section	.nv.constant0._ZN2pf7reduce6IfLj64ELb0EEEvPT_S2_j,"a",@progbits
	.sectionflags	@""
	.align	4
.nv.constant0._ZN2pf7reduce6IfLj64ELb0EEEvPT_S2_j:
	.zero		916


//--------------------- .nv.constant0._ZN2pf7reduce6IfLj128ELb0EEEvPT_S2_j --------------------------
	.section	.nv.constant0._ZN2pf7reduce6IfLj128ELb0EEEvPT_S2_j,"a",@progbits
	.sectionflags	@""
	.align	4
.nv.constant0._ZN2pf7reduce6IfLj128ELb0EEEvPT_S2_j:
	.zero		916


//--------------------- .nv.constant0._ZN2pf7reduce6IfLj256ELb0EEEvPT_S2_j --------------------------
	.section	.nv.constant0._ZN2pf7reduce6IfLj256ELb0EEEvPT_S2_j,"a",@progbits
	.sectionflags	@""
	.align	4
.nv.constant0._ZN2pf7reduce6IfLj256ELb0EEEvPT_S2_j:
	.zero		916


//--------------------- .nv.constant0._ZN2pf7reduce6IfLj512ELb0EEEvPT_S2_j --------------------------
	.section	.nv.constant0._ZN2pf7reduce6IfLj512ELb0EEEvPT_S2_j,"a",@progbits
	.sectionflags	@""
	.align	4
.nv.constant0._ZN2pf7reduce6IfLj512ELb0EEEvPT_S2_j:
	.zero		916


//--------------------- .nv.constant0._ZN2pf7reduce6IfLj1ELb1EEEvPT_S2_j --------------------------
	.section	.nv.constant0._ZN2pf7reduce6IfLj1ELb1EEEvPT_S2_j,"a",@progbits
	.sectionflags	@""
	.align	4
.nv.constant0._ZN2pf7reduce6IfLj1ELb1EEEvPT_S2_j:
	.zero		916


//--------------------- .nv.constant0._ZN2pf7reduce6IfLj2ELb1EEEvPT_S2_j --------------------------
	.section	.nv.constant0._ZN2pf7reduce6IfLj2ELb1EEEvPT_S2_j,"a",@progbits
	.sectionflags	@""
	.align	4
.nv.constant0._ZN2pf7reduce6IfLj2ELb1EEEvPT_S2_j:
	.zero		916


//--------------------- .nv.constant0._ZN2pf7reduce6IfLj4ELb1EEEvPT_S2_j --------------------------
	.section	.nv.constant0._ZN2pf7reduce6IfLj4ELb1EEEvPT_S2_j,"a",@progbits
	.sectionflags	@""
	.align	4
.nv.constant0._ZN2pf7reduce6IfLj4ELb1EEEvPT_S2_j:
	.zero		916


//--------------------- .nv.constant0._ZN2pf7reduce6IfLj8ELb1EEEvPT_S2_j --------------------------
	.section	.nv.constant0._ZN2pf7reduce6IfLj8ELb1EEEvPT_S2_j,"a",@progbits
	.sectionflags	@""
	.align	4
.nv.constant0._ZN2pf7reduce6IfLj8ELb1EEEvPT_S2_j:
	.zero		916


//--------------------- .nv.constant0._ZN2pf7reduce6IfLj16ELb1EEEvPT_S2_j --------------------------
	.section	.nv.constant0._ZN2pf7reduce6IfLj16ELb1EEEvPT_S2_j,"a",@progbits
	.sectionflags	@""
	.align	4
.nv.constant0._ZN2pf7reduce6IfLj16ELb1EEEvPT_S2_j:
	.zero		916


//--------------------- .nv.constant0._ZN2pf7reduce6IfLj32ELb1EEEvPT_S2_j --------------------------
	.section	.nv.constant0._ZN2pf7reduce6IfLj32ELb1EEEvPT_S2_j,"a",@progbits
	.sectionflags	@""
	.align	4
.nv.constant0._ZN2pf7reduce6IfLj32ELb1EEEvPT_S2_j:
	.zero		916


//--------------------- .nv.constant0._ZN2pf7reduce6IfLj64ELb1EEEvPT_S2_j --------------------------
	.section	.nv.constant0._ZN2pf7reduce6IfLj64ELb1EEEvPT_S2_j,"a",@progbits
	.sectionflags	@""
	.align	4
.nv.constant0._ZN2pf7reduce6IfLj64ELb1EEEvPT_S2_j:
	.zero		916


//--------------------- .nv.constant0._ZN2pf7reduce6IfLj128ELb1EEEvPT_S2_j --------------------------
	.section	.nv.constant0._ZN2pf7reduce6IfLj128ELb1EEEvPT_S2_j,"a",@progbits
	.sectionflags	@""
	.align	4
.nv.constant0._ZN2pf7reduce6IfLj128ELb1EEEvPT_S2_j:
	.zero		916


//--------------------- .nv.constant0._ZN2pf7reduce6IfLj256ELb1EEEvPT_S2_j --------------------------
	.section	.nv.constant0._ZN2pf7reduce6IfLj256ELb1EEEvPT_S2_j,"a",@progbits
	.sectionflags	@""
	.align	4
.nv.constant0._ZN2pf7reduce6IfLj256ELb1EEEvPT_S2_j:
	.zero		916


//--------------------- .nv.constant0._ZN2pf7reduce6IfLj512ELb1EEEvPT_S2_j --------------------------
	.section	.nv.constant0._ZN2pf7reduce6IfLj512ELb1EEEvPT_S2_j,"a",@progbits
	.sectionflags	@""
	.align	4
.nv.constant0._ZN2pf7reduce6IfLj512ELb1EEEvPT_S2_j:
	.zero		916


//--------------------- .nv.constant0._ZN2pf7saxpy_KEifPfS0_ --------------------------
	.section	.nv.constant0._ZN2pf7saxpy_KEifPfS0_,"a",@progbits
	.sectionflags	@""
	.align	4
.nv.constant0._ZN2pf7saxpy_KEifPfS0_:
	.zero		920


//--------------------- SYMBOLS --------------------------

	.type		.nv.reservedSmem.offset0,@object
	.size		.nv.reservedSmem.offset0,0x4
	.type		.nv.reservedSmem.cap,@object
	.size		.nv.reservedSmem.cap,0x4
